// auto-generated by cutlass_sweep.gemm — config: {"arch": "sm_90", "cluster_m": 2, "cluster_n": 1, "dtype": "fp16", "dtype_b": "fp16", "layout": "nt", "stages": 0, "tile_k": 128, "tile_m": 128, "tile_n": 80}
#include "cutlass/cutlass.h"
#include "cutlass/gemm/collective/collective_builder.hpp"
#include "cutlass/gemm/device/gemm_universal_adapter.h"
#include "cutlass/gemm/kernel/gemm_universal.hpp"
#include "cutlass/epilogue/collective/collective_builder.hpp"

using ElemA = cutlass::half_t;
using ElemB = cutlass::half_t;
using ElemCD = cutlass::half_t;
using Acc  = float;
using TileShape    = cute::Shape<cute::_128, cute::_80, cute::_128>;
using ClusterShape = cute::Shape<cute::_2, cute::_1, cute::_1>;

using CollectiveEpilogue = typename cutlass::epilogue::collective::CollectiveBuilder<
    cutlass::arch::Sm90, cutlass::arch::OpClassTensorOp,
    TileShape, ClusterShape,
    cutlass::epilogue::collective::EpilogueTileAuto,
    Acc, Acc,
    ElemCD, cutlass::layout::RowMajor, 128 / cutlass::sizeof_bits<ElemCD>::value,
    ElemCD, cutlass::layout::RowMajor, 128 / cutlass::sizeof_bits<ElemCD>::value,
    cutlass::epilogue::collective::EpilogueScheduleAuto
  >::CollectiveOp;

using CollectiveMainloop = typename cutlass::gemm::collective::CollectiveBuilder<
    cutlass::arch::Sm90, cutlass::arch::OpClassTensorOp,
    ElemA, cutlass::layout::RowMajor, 128 / cutlass::sizeof_bits<ElemA>::value,
    ElemB, cutlass::layout::ColumnMajor, 128 / cutlass::sizeof_bits<ElemB>::value,
    Acc,
    TileShape, ClusterShape,
    cutlass::gemm::collective::StageCountAutoCarveout<static_cast<int>(sizeof(typename CollectiveEpilogue::SharedStorage))>,
    cutlass::gemm::collective::KernelScheduleAuto
  >::CollectiveOp;

using GemmKernel = cutlass::gemm::kernel::GemmUniversal<
    cute::Shape<int,int,int,int>,
    CollectiveMainloop,
    CollectiveEpilogue
>;
using Gemm = cutlass::gemm::device::GemmUniversalAdapter<GemmKernel>;

// Force the device kernel symbol into the cubin without needing a host main.
auto* _anchor = &cutlass::device_kernel<GemmKernel>;


// ===== COMPILED SASS (sm_90a) =====

	.target	sm_90a

	.elftype	@"ET_EXEC"


//--------------------- .note.nv.tkinfo           --------------------------
	.section	.note.nv.tkinfo,"",@"SHT_NOTE"
	.sectionflags	@"SHF_NOTE_NV_TKINFO"
	.tkinfo
        /*0018*/ 	.word	0x00000002
        /*0030*/ 	.string	""
        /*0030*/ 	.string	"ptxas"
        /*0030*/ 	.string	"Cuda compilation tools, release 13.0, V13.0.88"
        /*0030*/ 	.string	"Build cuda_13.0.r13.0/compiler.36424714_0"
        /*0030*/ 	.string	"-arch sm_90a -m 64 "



//--------------------- .note.nv.cuinfo           --------------------------
	.section	.note.nv.cuinfo,"",@"SHT_NOTE"
	.sectionflags	@"SHF_NOTE_NV_CUINFO"
        /*0018*/ 	.short	0x0002
        /*001a*/ 	.short	0x005a
        /*001c*/ 	.short	0x0082
	.zero		2


//--------------------- .nv.info                  --------------------------
	.section	.nv.info,"",@"SHT_CUDA_INFO"
	.align	4


	//----- nvinfo : EIATTR_REGCOUNT
	.align		4
        /*0000*/ 	.byte	0x04, 0x2f
        /*0002*/ 	.short	(.L_15 - .L_14)
	.align		4
.L_14:
        /*0004*/ 	.word	index@(_ZN7cutlass13device_kernelINS_4gemm6kernel13GemmUniversalIN4cute5tupleIJiiiiEEENS1_10collective13CollectiveMmaINS1_34MainloopSm90TmaGmmaWarpSpecializedILi4ENS5_IJNS4_1CILi2EEENSA_ILi1EEESC_EEENS1_35KernelTmaWarpSpecializedCooperativeEEENS5_IJNSA_ILi128EEENSA_ILi80EEESG_EEENS_6half_tENS5_IJlSC_lEEESJ_SK_NS4_8TiledMMAINS4_8MMA_AtomIJNS4_4SM904GMMA25MMA_64x16x16_F32F16F16_SSILNSO_5MajorE0ELSQ_0ELNSO_7ScaleInE1ELSR_1EEEEEENS4_6LayoutISD_NS5_IJSC_NSA_ILi0EEESV_EEEEENS5_IJNS4_10UnderscoreESY_SY_EEEEENS4_13SM90_TMA_LOADENS4_14ComposedLayoutINS4_7SwizzleILi3ELi4ELi3EEENS4_18smem_ptr_flag_bitsILi16EEENSU_INS5_IJNSA_ILi8EEENSA_ILi64EEEEEENS5_IJS18_SC_EEEEEEEvNS4_8identityENS4_23SM90_TMA_LOAD_MULTICASTES1C_vS1D_EENS_8epilogue10collective6detail29Sm90TmaWarpSpecializedAdapterINS1H_15DefaultEpilogueISJ_SK_SK_NS1G_6thread17LinearCombinationISJ_Li1EffLNS1L_9ScaleType4KindE0ELNS_15FloatRoundStyleE2ESJ_EENS1_15EpilogueDefaultEEEEEvvEEEEvNT_6ParamsE)
        /*0008*/ 	.word	0x000000a8


	//----- nvinfo : EIATTR_FRAME_SIZE
	.align		4
.L_15:
        /*000c*/ 	.byte	0x04, 0x11
        /*000e*/ 	.short	(.L_17 - .L_16)
	.align		4
.L_16:
        /*0010*/ 	.word	index@(_ZN7cutlass13device_kernelINS_4gemm6kernel13GemmUniversalIN4cute5tupleIJiiiiEEENS1_10collective13CollectiveMmaINS1_34MainloopSm90TmaGmmaWarpSpecializedILi4ENS5_IJNS4_1CILi2EEENSA_ILi1EEESC_EEENS1_35KernelTmaWarpSpecializedCooperativeEEENS5_IJNSA_ILi128EEENSA_ILi80EEESG_EEENS_6half_tENS5_IJlSC_lEEESJ_SK_NS4_8TiledMMAINS4_8MMA_AtomIJNS4_4SM904GMMA25MMA_64x16x16_F32F16F16_SSILNSO_5MajorE0ELSQ_0ELNSO_7ScaleInE1ELSR_1EEEEEENS4_6LayoutISD_NS5_IJSC_NSA_ILi0EEESV_EEEEENS5_IJNS4_10UnderscoreESY_SY_EEEEENS4_13SM90_TMA_LOADENS4_14ComposedLayoutINS4_7SwizzleILi3ELi4ELi3EEENS4_18smem_ptr_flag_bitsILi16EEENSU_INS5_IJNSA_ILi8EEENSA_ILi64EEEEEENS5_IJS18_SC_EEEEEEEvNS4_8identityENS4_23SM90_TMA_LOAD_MULTICASTES1C_vS1D_EENS_8epilogue10collective6detail29Sm90TmaWarpSpecializedAdapterINS1H_15DefaultEpilogueISJ_SK_SK_NS1G_6thread17LinearCombinationISJ_Li1EffLNS1L_9ScaleType4KindE0ELNS_15FloatRoundStyleE2ESJ_EENS1_15EpilogueDefaultEEEEEvvEEEEvNT_6ParamsE)
        /*0014*/ 	.word	0x00000000


	//----- nvinfo : EIATTR_MIN_STACK_SIZE
	.align		4
.L_17:
        /*0018*/ 	.byte	0x04, 0x12
        /*001a*/ 	.short	(.L_19 - .L_18)
	.align		4
.L_18:
        /*001c*/ 	.word	index@(_ZN7cutlass13device_kernelINS_4gemm6kernel13GemmUniversalIN4cute5tupleIJiiiiEEENS1_10collective13CollectiveMmaINS1_34MainloopSm90TmaGmmaWarpSpecializedILi4ENS5_IJNS4_1CILi2EEENSA_ILi1EEESC_EEENS1_35KernelTmaWarpSpecializedCooperativeEEENS5_IJNSA_ILi128EEENSA_ILi80EEESG_EEENS_6half_tENS5_IJlSC_lEEESJ_SK_NS4_8TiledMMAINS4_8MMA_AtomIJNS4_4SM904GMMA25MMA_64x16x16_F32F16F16_SSILNSO_5MajorE0ELSQ_0ELNSO_7ScaleInE1ELSR_1EEEEEENS4_6LayoutISD_NS5_IJSC_NSA_ILi0EEESV_EEEEENS5_IJNS4_10UnderscoreESY_SY_EEEEENS4_13SM90_TMA_LOADENS4_14ComposedLayoutINS4_7SwizzleILi3ELi4ELi3EEENS4_18smem_ptr_flag_bitsILi16EEENSU_INS5_IJNSA_ILi8EEENSA_ILi64EEEEEENS5_IJS18_SC_EEEEEEEvNS4_8identityENS4_23SM90_TMA_LOAD_MULTICASTES1C_vS1D_EENS_8epilogue10collective6detail29Sm90TmaWarpSpecializedAdapterINS1H_15DefaultEpilogueISJ_SK_SK_NS1G_6thread17LinearCombinationISJ_Li1EffLNS1L_9ScaleType4KindE0ELNS_15FloatRoundStyleE2ESJ_EENS1_15EpilogueDefaultEEEEEvvEEEEvNT_6ParamsE)
        /*0020*/ 	.word	0x00000000
.L_19:


//--------------------- .nv.compat                --------------------------
	.section	.nv.compat,"",@"SHT_CUDA_COMPAT_INFO"
	.align	4
        /*0000*/ 	.byte	0x02, 0x09, 0x01, 0x00, 0x02, 0x02, 0x04, 0x00, 0x02, 0x05, 0x05, 0x00, 0x03, 0x07, 0x01, 0x01
        /*0010*/ 	.byte	0x02, 0x03, 0x01, 0x00, 0x02, 0x06, 0x01, 0x00, 0x04, 0x0b, 0x08, 0x00, 0x00, 0x00, 0x00, 0x00
        /*0020*/ 	.byte	0x00, 0x00, 0x00, 0x00


//--------------------- .nv.info._ZN7cutlass13device_kernelINS_4gemm6kernel13GemmUniversalIN4cute5tupleIJiiiiEEENS1_10collective13CollectiveMmaINS1_34MainloopSm90TmaGmmaWarpSpecializedILi4ENS5_IJNS4_1CILi2EEENSA_ILi1EEESC_EEENS1_35KernelTmaWarpSpecializedCooperativeEEENS5_IJNSA_ILi128EEENSA_ILi80EEESG_EEENS_6half_tENS5_IJlSC_lEEESJ_SK_NS4_8TiledMMAINS4_8MMA_AtomIJNS4_4SM904GMMA25MMA_64x16x16_F32F16F16_SSILNSO_5MajorE0ELSQ_0ELNSO_7ScaleInE1ELSR_1EEEEEENS4_6LayoutISD_NS5_IJSC_NSA_ILi0EEESV_EEEEENS5_IJNS4_10UnderscoreESY_SY_EEEEENS4_13SM90_TMA_LOADENS4_14ComposedLayoutINS4_7SwizzleILi3ELi4ELi3EEENS4_18smem_ptr_flag_bitsILi16EEENSU_INS5_IJNSA_ILi8EEENSA_ILi64EEEEEENS5_IJS18_SC_EEEEEEEvNS4_8identityENS4_23SM90_TMA_LOAD_MULTICASTES1C_vS1D_EENS_8epilogue10collective6detail29Sm90TmaWarpSpecializedAdapterINS1H_15DefaultEpilogueISJ_SK_SK_NS1G_6thread17LinearCombinationISJ_Li1EffLNS1L_9ScaleType4KindE0ELNS_15FloatRoundStyleE2ESJ_EENS1_15EpilogueDefaultEEEEEvvEEEEvNT_6ParamsE --------------------------
	.section	.nv.info._ZN7cutlass13device_kernelINS_4gemm6kernel13GemmUniversalIN4cute5tupleIJiiiiEEENS1_10collective13CollectiveMmaINS1_34MainloopSm90TmaGmmaWarpSpecializedILi4ENS5_IJNS4_1CILi2EEENSA_ILi1EEESC_EEENS1_35KernelTmaWarpSpecializedCooperativeEEENS5_IJNSA_ILi128EEENSA_ILi80EEESG_EEENS_6half_tENS5_IJlSC_lEEESJ_SK_NS4_8TiledMMAINS4_8MMA_AtomIJNS4_4SM904GMMA25MMA_64x16x16_F32F16F16_SSILNSO_5MajorE0ELSQ_0ELNSO_7ScaleInE1ELSR_1EEEEEENS4_6LayoutISD_NS5_IJSC_NSA_ILi0EEESV_EEEEENS5_IJNS4_10UnderscoreESY_SY_EEEEENS4_13SM90_TMA_LOADENS4_14ComposedLayoutINS4_7SwizzleILi3ELi4ELi3EEENS4_18smem_ptr_flag_bitsILi16EEENSU_INS5_IJNSA_ILi8EEENSA_ILi64EEEEEENS5_IJS18_SC_EEEEEEEvNS4_8identityENS4_23SM90_TMA_LOAD_MULTICASTES1C_vS1D_EENS_8epilogue10collective6detail29Sm90TmaWarpSpecializedAdapterINS1H_15DefaultEpilogueISJ_SK_SK_NS1G_6thread17LinearCombinationISJ_Li1EffLNS1L_9ScaleType4KindE0ELNS_15FloatRoundStyleE2ESJ_EENS1_15EpilogueDefaultEEEEEvvEEEEvNT_6ParamsE,"",@"SHT_CUDA_INFO"
	.sectionflags	@""
	.align	4


	//----- nvinfo : EIATTR_CUDA_API_VERSION
	.align		4
        /*0000*/ 	.byte	0x04, 0x37
        /*0002*/ 	.short	(.L_21 - .L_20)
.L_20:
        /*0004*/ 	.word	0x00000082


	//----- nvinfo : EIATTR_KPARAM_INFO
	.align		4
.L_21:
        /*0008*/ 	.byte	0x04, 0x17
        /*000a*/ 	.short	(.L_23 - .L_22)
.L_22:
        /*000c*/ 	.word	0x00000000
        /*0010*/ 	.short	0x0000
        /*0012*/ 	.short	0x0070
        /*0014*/ 	.byte	0x00, 0xf0, 0x01, 0x10


	//----- nvinfo : EIATTR_SPARSE_MMA_MASK
	.align		4
.L_23:
        /*0018*/ 	.byte	0x03, 0x50
        /*001a*/ 	.short	0x0000


	//----- nvinfo : EIATTR_MAXREG_COUNT
	.align		4
        /*001c*/ 	.byte	0x03, 0x1b
        /*001e*/ 	.short	0x00a8


	//----- nvinfo : EIATTR_NUM_BARRIERS
	.align		4
        /*0020*/ 	.byte	0x02, 0x4c
        /*0022*/ 	.byte	0x01
	.zero		1


	//----- nvinfo : EIATTR_EXTERNS
	.align		4
        /*0024*/ 	.byte	0x04, 0x0f
        /*0026*/ 	.short	(.L_25 - .L_24)


	//   ....[0]....
	.align		4
.L_24:
        /*0028*/ 	.word	index@(__assertfail)


	//----- nvinfo : EIATTR_MERCURY_ISA_VERSION
	.align		4
.L_25:
        /*002c*/ 	.byte	0x03, 0x5f
        /*002e*/ 	.short	0x0101


	//----- nvinfo : EIATTR_INT_WARP_WIDE_INSTR_OFFSETS
	.align		4
        /*0030*/ 	.byte	0x04, 0x31
        /*0032*/ 	.short	(.L_27 - .L_26)


	//   ....[0]....
.L_26:
        /*0034*/ 	.word	0x00000480


	//   ....[1]....
        /*0038*/ 	.word	0x000004b0


	//   ....[2]....
        /*003c*/ 	.word	0x00000670


	//   ....[3]....
        /*0040*/ 	.word	0x00003900


	//----- nvinfo : EIATTR_COOP_GROUP_MASK_REGIDS
	.align		4
.L_27:
        /*0044*/ 	.byte	0x04, 0x29
        /*0046*/ 	.short	(.L_29 - .L_28)


	//   ....[0]....
.L_28:
        /*0048*/ 	.word	0xffffffff


	//   ....[1]....
        /*004c*/ 	.word	0xffffffff


	//   ....[2]....
        /*0050*/ 	.word	0xffffffff


	//   ....[3]....
        /*0054*/ 	.word	0xffffffff


	//   ....[4]....
        /*0058*/ 	.word	0xffffffff


	//   ....[5]....
        /*005c*/ 	.word	0xffffffff


	//----- nvinfo : EIATTR_COOP_GROUP_INSTR_OFFSETS
	.align		4
.L_29:
        /*0060*/ 	.byte	0x04, 0x28
        /*0062*/ 	.short	(.L_31 - .L_30)


	//   ....[0]....
.L_30:
        /*0064*/ 	.word	0x00000060


	//   ....[1]....
        /*0068*/ 	.word	0x00000070


	//   ....[2]....
        /*006c*/ 	.word	0x00000130


	//   ....[3]....
        /*0070*/ 	.word	0x000002d0


	//   ....[4]....
        /*0074*/ 	.word	0x000007f0


	//   ....[5]....
        /*0078*/ 	.word	0x00001230


	//----- nvinfo : EIATTR_REG_RECONFIG
	.align		4
.L_31:
        /*007c*/ 	.byte	0x01, 0x54
	.zero		2


	//----- nvinfo : EIATTR_SYSCALL_OFFSETS
	.align		4
        /*0080*/ 	.byte	0x04, 0x46
        /*0082*/ 	.short	(.L_33 - .L_32)


	//   ....[0]....
.L_32:
        /*0084*/ 	.word	0x000013f0


	//----- nvinfo : EIATTR_MBARRIER_INSTR_OFFSETS
	.align		4
.L_33:
        /*0088*/ 	.byte	0x04, 0x39
        /*008a*/ 	.short	(.L_35 - .L_34)


	//   ....[0]....
.L_34:
        /*008c*/ 	.word	0x00000230
        /*0090*/ 	.word	0x000000ff
        /*0094*/ 	.word	0x00000000
        /*0098*/ 	.short	0x0100
        /*009a*/ 	.byte	0x08
	.zero		1


	//   ....[1]....
        /*009c*/ 	.word	0x00000240
        /*00a0*/ 	.word	0x000000ff
        /*00a4*/ 	.word	0x00000020
        /*00a8*/ 	.short	0x0100
        /*00aa*/ 	.byte	0x08
	.zero		1


	//   ....[2]....
        /*00ac*/ 	.word	0x00000250
        /*00b0*/ 	.word	0x000000ff
        /*00b4*/ 	.word	0x00000008
        /*00b8*/ 	.short	0x0100
        /*00ba*/ 	.byte	0x08
	.zero		1


	//   ....[3]....
        /*00bc*/ 	.word	0x00000260
        /*00c0*/ 	.word	0x000000ff
        /*00c4*/ 	.word	0x00000028
        /*00c8*/ 	.short	0x0100
        /*00ca*/ 	.byte	0x08
	.zero		1


	//   ....[4]....
        /*00cc*/ 	.word	0x00000270
        /*00d0*/ 	.word	0x000000ff
        /*00d4*/ 	.word	0x00000010
        /*00d8*/ 	.short	0x0100
        /*00da*/ 	.byte	0x08
	.zero		1


	//   ....[5]....
        /*00dc*/ 	.word	0x00000280
        /*00e0*/ 	.word	0x000000ff
        /*00e4*/ 	.word	0x00000030
        /*00e8*/ 	.short	0x0100
        /*00ea*/ 	.byte	0x08
	.zero		1


	//   ....[6]....
        /*00ec*/ 	.word	0x00000290
        /*00f0*/ 	.word	0x000000ff
        /*00f4*/ 	.word	0x00000018
        /*00f8*/ 	.short	0x0100
        /*00fa*/ 	.byte	0x08
	.zero		1


	//   ....[7]....
        /*00fc*/ 	.word	0x000002a0
        /*0100*/ 	.word	0x000000ff
        /*0104*/ 	.word	0x00000038
        /*0108*/ 	.short	0x0100
        /*010a*/ 	.byte	0x08
	.zero		1


	//   ....[8]....
        /*010c*/ 	.word	0x000006f0
        /*0110*/ 	.word	0x000000ff
        /*0114*/ 	.word	0x00000050
        /*0118*/ 	.short	0x0100
        /*011a*/ 	.byte	0x06
	.zero		1


	//   ....[9]....
        /*011c*/ 	.word	0x00000780
        /*0120*/ 	.word	0x000000ff
        /*0124*/ 	.word	0x00000058
        /*0128*/ 	.short	0x0100
        /*012a*/ 	.byte	0x06
	.zero		1


	//   ....[10]....
        /*012c*/ 	.word	0x000014b0
        /*0130*/ 	.word	0x00000003
        /*0134*/ 	.word	0x00000000
        /*0138*/ 	.short	0x010a
        /*013a*/ 	.byte	0x3f
	.zero		1


	//   ....[11]....
        /*013c*/ 	.word	0x000014f0
        /*0140*/ 	.word	0x00000003
        /*0144*/ 	.word	0x00000000
        /*0148*/ 	.short	0x010a
        /*014a*/ 	.byte	0x3f
	.zero		1


	//   ....[12]....
        /*014c*/ 	.word	0x00002740
        /*0150*/ 	.word	0x00000005
        /*0154*/ 	.word	0x00000000
        /*0158*/ 	.short	0x010a
        /*015a*/ 	.byte	0x3f
	.zero		1


	//   ....[13]....
        /*015c*/ 	.word	0x00002780
        /*0160*/ 	.word	0x00000005
        /*0164*/ 	.word	0x00000000
        /*0168*/ 	.short	0x010a
        /*016a*/ 	.byte	0x3f
	.zero		1


	//   ....[14]....
        /*016c*/ 	.word	0x000037a0
        /*0170*/ 	.word	0x00000005
        /*0174*/ 	.word	0x00000000
        /*0178*/ 	.short	0x0101
        /*017a*/ 	.byte	0x3f
	.zero		1


	//   ....[15]....
        /*017c*/ 	.word	0x00003980
        /*0180*/ 	.word	0x00000003
        /*0184*/ 	.word	0x00000000
        /*0188*/ 	.short	0x0101
        /*018a*/ 	.byte	0x3f
	.zero		1


	//   ....[16]....
        /*018c*/ 	.word	0x00007790
        /*0190*/ 	.word	0x00000014
        /*0194*/ 	.word	0x00000020
        /*0198*/ 	.short	0x010a
        /*019a*/ 	.byte	0x3f
	.zero		1


	//   ....[17]....
        /*019c*/ 	.word	0x00007c20
        /*01a0*/ 	.word	0x00000005
        /*01a4*/ 	.word	0x00000058
        /*01a8*/ 	.short	0x0101
        /*01aa*/ 	.byte	0x3f
	.zero		1


	//   ....[18]....
        /*01ac*/ 	.word	0x00008330
        /*01b0*/ 	.word	0x00000007
        /*01b4*/ 	.word	0x00000000
        /*01b8*/ 	.short	0x010a
        /*01ba*/ 	.byte	0x3f
	.zero		1


	//   ....[19]....
        /*01bc*/ 	.word	0x000083b0
        /*01c0*/ 	.word	0x00000008
        /*01c4*/ 	.word	0x00000000
        /*01c8*/ 	.short	0x010a
        /*01ca*/ 	.byte	0x3f
	.zero		1


	//   ....[20]....
        /*01cc*/ 	.word	0x00008440
        /*01d0*/ 	.word	0x0000000b
        /*01d4*/ 	.word	0x00000000
        /*01d8*/ 	.short	0x010a
        /*01da*/ 	.byte	0x3f
	.zero		1


	//   ....[21]....
        /*01dc*/ 	.word	0x000084d0
        /*01e0*/ 	.word	0x00000003
        /*01e4*/ 	.word	0x00000000
        /*01e8*/ 	.short	0x010a
        /*01ea*/ 	.byte	0x3f
	.zero		1


	//   ....[22]....
        /*01ec*/ 	.word	0x00008530
        /*01f0*/ 	.word	0x00000003
        /*01f4*/ 	.word	0x00000000
        /*01f8*/ 	.short	0x010a
        /*01fa*/ 	.byte	0x3f
	.zero		1


	//   ....[23]....
        /*01fc*/ 	.word	0x00008580
        /*0200*/ 	.word	0x00000005
        /*0204*/ 	.word	0x00000000
        /*0208*/ 	.short	0x010a
        /*020a*/ 	.byte	0x3f
	.zero		1


	//   ....[24]....
        /*020c*/ 	.word	0x00008650
        /*0210*/ 	.word	0x00000014
        /*0214*/ 	.word	0x00000020
        /*0218*/ 	.short	0x010a
        /*021a*/ 	.byte	0x3f
	.zero		1


	//   ....[25]....
        /*021c*/ 	.word	0x00008720
        /*0220*/ 	.word	0x00000007
        /*0224*/ 	.word	0x00000000
        /*0228*/ 	.short	0x010a
        /*022a*/ 	.byte	0x3f
	.zero		1


	//   ....[26]....
        /*022c*/ 	.word	0x00008770
        /*0230*/ 	.word	0x00000008
        /*0234*/ 	.word	0x00000000
        /*0238*/ 	.short	0x010a
        /*023a*/ 	.byte	0x3f
	.zero		1


	//   ....[27]....
        /*023c*/ 	.word	0x000087c0
        /*0240*/ 	.word	0x0000000b
        /*0244*/ 	.word	0x00000000
        /*0248*/ 	.short	0x010a
        /*024a*/ 	.byte	0x3f
	.zero		1


	//----- nvinfo : EIATTR_NUM_MBARRIERS
	.align		4
.L_35:
        /*024c*/ 	.byte	0x03, 0x38
        /*024e*/ 	.short	0x000a


	//----- nvinfo : EIATTR_EXIT_INSTR_OFFSETS
	.align		4
        /*0250*/ 	.byte	0x04, 0x1c
        /*0252*/ 	.short	(.L_37 - .L_36)


	//   ....[0]....
.L_36:
        /*0254*/ 	.word	0x00000950


	//   ....[1]....
        /*0258*/ 	.word	0x00001160


	//   ....[2]....
        /*025c*/ 	.word	0x00006ec0


	//   ....[3]....
        /*0260*/ 	.word	0x00007420


	//   ....[4]....
        /*0264*/ 	.word	0x00008520


	//----- nvinfo : EIATTR_MAX_THREADS
	.align		4
.L_37:
        /*0268*/ 	.byte	0x04, 0x05
        /*026a*/ 	.short	(.L_39 - .L_38)
.L_38:
        /*026c*/ 	.word	0x00000180
        /*0270*/ 	.word	0x00000001
        /*0274*/ 	.word	0x00000001


	//----- nvinfo : EIATTR_CRS_STACK_SIZE
	.align		4
.L_39:
        /*0278*/ 	.byte	0x04, 0x1e
        /*027a*/ 	.short	(.L_41 - .L_40)
.L_40:
        /*027c*/ 	.word	0x00000000


	//----- nvinfo : EIATTR_CBANK_PARAM_SIZE
	.align		4
.L_41:
        /*0280*/ 	.byte	0x03, 0x19
        /*0282*/ 	.short	0x0470


	//----- nvinfo : EIATTR_PARAM_CBANK
	.align		4
        /*0284*/ 	.byte	0x04, 0x0a
        /*0286*/ 	.short	(.L_43 - .L_42)
	.align		4
.L_42:
        /*0288*/ 	.word	index@(.nv.constant0._ZN7cutlass13device_kernelINS_4gemm6kernel13GemmUniversalIN4cute5tupleIJiiiiEEENS1_10collective13CollectiveMmaINS1_34MainloopSm90TmaGmmaWarpSpecializedILi4ENS5_IJNS4_1CILi2EEENSA_ILi1EEESC_EEENS1_35KernelTmaWarpSpecializedCooperativeEEENS5_IJNSA_ILi128EEENSA_ILi80EEESG_EEENS_6half_tENS5_IJlSC_lEEESJ_SK_NS4_8TiledMMAINS4_8MMA_AtomIJNS4_4SM904GMMA25MMA_64x16x16_F32F16F16_SSILNSO_5MajorE0ELSQ_0ELNSO_7ScaleInE1ELSR_1EEEEEENS4_6LayoutISD_NS5_IJSC_NSA_ILi0EEESV_EEEEENS5_IJNS4_10UnderscoreESY_SY_EEEEENS4_13SM90_TMA_LOADENS4_14ComposedLayoutINS4_7SwizzleILi3ELi4ELi3EEENS4_18smem_ptr_flag_bitsILi16EEENSU_INS5_IJNSA_ILi8EEENSA_ILi64EEEEEENS5_IJS18_SC_EEEEEEEvNS4_8identityENS4_23SM90_TMA_LOAD_MULTICASTES1C_vS1D_EENS_8epilogue10collective6detail29Sm90TmaWarpSpecializedAdapterINS1H_15DefaultEpilogueISJ_SK_SK_NS1G_6thread17LinearCombinationISJ_Li1EffLNS1L_9ScaleType4KindE0ELNS_15FloatRoundStyleE2ESJ_EENS1_15EpilogueDefaultEEEEEvvEEEEvNT_6ParamsE)
        /*028c*/ 	.short	0x0210
        /*028e*/ 	.short	0x0470


	//----- nvinfo : EIATTR_SW_WAR
	.align		4
.L_43:
        /*0290*/ 	.byte	0x04, 0x36
        /*0292*/ 	.short	(.L_45 - .L_44)
.L_44:
        /*0294*/ 	.word	0x00000008
.L_45:


//--------------------- .nv.callgraph             --------------------------
	.section	.nv.callgraph,"",@"SHT_CUDA_CALLGRAPH"
	.align	4
	.sectionentsize	8
	.align		4
        /*0000*/ 	.word	0x00000000
	.align		4
        /*0004*/ 	.word	0xffffffff
	.align		4
        /*0008*/ 	.word	index@(_ZN7cutlass13device_kernelINS_4gemm6kernel13GemmUniversalIN4cute5tupleIJiiiiEEENS1_10collective13CollectiveMmaINS1_34MainloopSm90TmaGmmaWarpSpecializedILi4ENS5_IJNS4_1CILi2EEENSA_ILi1EEESC_EEENS1_35KernelTmaWarpSpecializedCooperativeEEENS5_IJNSA_ILi128EEENSA_ILi80EEESG_EEENS_6half_tENS5_IJlSC_lEEESJ_SK_NS4_8TiledMMAINS4_8MMA_AtomIJNS4_4SM904GMMA25MMA_64x16x16_F32F16F16_SSILNSO_5MajorE0ELSQ_0ELNSO_7ScaleInE1ELSR_1EEEEEENS4_6LayoutISD_NS5_IJSC_NSA_ILi0EEESV_EEEEENS5_IJNS4_10UnderscoreESY_SY_EEEEENS4_13SM90_TMA_LOADENS4_14ComposedLayoutINS4_7SwizzleILi3ELi4ELi3EEENS4_18smem_ptr_flag_bitsILi16EEENSU_INS5_IJNSA_ILi8EEENSA_ILi64EEEEEENS5_IJS18_SC_EEEEEEEvNS4_8identityENS4_23SM90_TMA_LOAD_MULTICASTES1C_vS1D_EENS_8epilogue10collective6detail29Sm90TmaWarpSpecializedAdapterINS1H_15DefaultEpilogueISJ_SK_SK_NS1G_6thread17LinearCombinationISJ_Li1EffLNS1L_9ScaleType4KindE0ELNS_15FloatRoundStyleE2ESJ_EENS1_15EpilogueDefaultEEEEEvvEEEEvNT_6ParamsE)
	.align		4
        /*000c*/ 	.word	index@(__assertfail)
	.align		4
        /*0010*/ 	.word	0x00000000
	.align		4
        /*0014*/ 	.word	0xfffffffe
	.align		4
        /*0018*/ 	.word	0x00000000
	.align		4
        /*001c*/ 	.word	0xfffffffd
	.align		4
        /*0020*/ 	.word	0x00000000
	.align		4
        /*0024*/ 	.word	0xfffffffc


//--------------------- .nv.constant4             --------------------------
	.section	.nv.constant4,"a",@progbits
	.align	8
	.align		8
.nv.constant4:
        /*0000*/ 	.dword	__assertfail
	.align		8
        /*0008*/ 	.dword	__unnamed_1
	.align		8
        /*0010*/ 	.dword	_ZN40_INTERNAL_e5d5c769_4_k_cu_34dd46d3_104294cuda3std3__45__cpo5beginE
	.align		8
        /*0018*/ 	.dword	_ZN40_INTERNAL_e5d5c769_4_k_cu_34dd46d3_104294cuda3std3__45__cpo3endE
	.align		8
        /*0020*/ 	.dword	_ZN40_INTERNAL_e5d5c769_4_k_cu_34dd46d3_104294cuda3std3__45__cpo6cbeginE
	.align		8
        /*0028*/ 	.dword	_ZN40_INTERNAL_e5d5c769_4_k_cu_34dd46d3_104294cuda3std3__45__cpo4cendE
	.align		8
        /*0030*/ 	.dword	_ZN40_INTERNAL_e5d5c769_4_k_cu_34dd46d3_104294cuda3std3__442_GLOBAL__N__e5d5c769_4_k_cu_34dd46d3_104296ignoreE
	.align		8
        /*0038*/ 	.dword	_ZN40_INTERNAL_e5d5c769_4_k_cu_34dd46d3_104294cuda3std3__419piecewise_constructE
	.align		8
        /*0040*/ 	.dword	_ZN40_INTERNAL_e5d5c769_4_k_cu_34dd46d3_104294cuda3std3__48in_placeE
	.align		8
        /*0048*/ 	.dword	_ZN40_INTERNAL_e5d5c769_4_k_cu_34dd46d3_104294cuda3std6ranges3__45__cpo4swapE
	.align		8
        /*0050*/ 	.dword	_ZN40_INTERNAL_e5d5c769_4_k_cu_34dd46d3_104294cuda3std6ranges3__45__cpo9iter_moveE
	.align		8
        /*0058*/ 	.dword	_ZN40_INTERNAL_e5d5c769_4_k_cu_34dd46d3_104294cute7productE
	.align		8
        /*0060*/ 	.dword	_ZN40_INTERNAL_e5d5c769_4_k_cu_34dd46d3_104294cute1_E
	.align		8
        /*0068*/ 	.dword	$str$22
	.align		8
        /*0070*/ 	.dword	$str$23


//--------------------- .text._ZN7cutlass13device_kernelINS_4gemm6kernel13GemmUniversalIN4cute5tupleIJiiiiEEENS1_10collective13CollectiveMmaINS1_34MainloopSm90TmaGmmaWarpSpecializedILi4ENS5_IJNS4_1CILi2EEENSA_ILi1EEESC_EEENS1_35KernelTmaWarpSpecializedCooperativeEEENS5_IJNSA_ILi128EEENSA_ILi80EEESG_EEENS_6half_tENS5_IJlSC_lEEESJ_SK_NS4_8TiledMMAINS4_8MMA_AtomIJNS4_4SM904GMMA25MMA_64x16x16_F32F16F16_SSILNSO_5MajorE0ELSQ_0ELNSO_7ScaleInE1ELSR_1EEEEEENS4_6LayoutISD_NS5_IJSC_NSA_ILi0EEESV_EEEEENS5_IJNS4_10UnderscoreESY_SY_EEEEENS4_13SM90_TMA_LOADENS4_14ComposedLayoutINS4_7SwizzleILi3ELi4ELi3EEENS4_18smem_ptr_flag_bitsILi16EEENSU_INS5_IJNSA_ILi8EEENSA_ILi64EEEEEENS5_IJS18_SC_EEEEEEEvNS4_8identityENS4_23SM90_TMA_LOAD_MULTICASTES1C_vS1D_EENS_8epilogue10collective6detail29Sm90TmaWarpSpecializedAdapterINS1H_15DefaultEpilogueISJ_SK_SK_NS1G_6thread17LinearCombinationISJ_Li1EffLNS1L_9ScaleType4KindE0ELNS_15FloatRoundStyleE2ESJ_EENS1_15EpilogueDefaultEEEEEvvEEEEvNT_6ParamsE --------------------------
	.section	.text._ZN7cutlass13device_kernelINS_4gemm6kernel13GemmUniversalIN4cute5tupleIJiiiiEEENS1_10collective13CollectiveMmaINS1_34MainloopSm90TmaGmmaWarpSpecializedILi4ENS5_IJNS4_1CILi2EEENSA_ILi1EEESC_EEENS1_35KernelTmaWarpSpecializedCooperativeEEENS5_IJNSA_ILi128EEENSA_ILi80EEESG_EEENS_6half_tENS5_IJlSC_lEEESJ_SK_NS4_8TiledMMAINS4_8MMA_AtomIJNS4_4SM904GMMA25MMA_64x16x16_F32F16F16_SSILNSO_5MajorE0ELSQ_0ELNSO_7ScaleInE1ELSR_1EEEEEENS4_6LayoutISD_NS5_IJSC_NSA_ILi0EEESV_EEEEENS5_IJNS4_10UnderscoreESY_SY_EEEEENS4_13SM90_TMA_LOADENS4_14ComposedLayoutINS4_7SwizzleILi3ELi4ELi3EEENS4_18smem_ptr_flag_bitsILi16EEENSU_INS5_IJNSA_ILi8EEENSA_ILi64EEEEEENS5_IJS18_SC_EEEEEEEvNS4_8identityENS4_23SM90_TMA_LOAD_MULTICASTES1C_vS1D_EENS_8epilogue10collective6detail29Sm90TmaWarpSpecializedAdapterINS1H_15DefaultEpilogueISJ_SK_SK_NS1G_6thread17LinearCombinationISJ_Li1EffLNS1L_9ScaleType4KindE0ELNS_15FloatRoundStyleE2ESJ_EENS1_15EpilogueDefaultEEEEEvvEEEEvNT_6ParamsE,"ax",@progbits
	.align	128
.text._ZN7cutlass13device_kernelINS_4gemm6kernel13GemmUniversalIN4cute5tupleIJiiiiEEENS1_10collective13CollectiveMmaINS1_34MainloopSm90TmaGmmaWarpSpecializedILi4ENS5_IJNS4_1CILi2EEENSA_ILi1EEESC_EEENS1_35KernelTmaWarpSpecializedCooperativeEEENS5_IJNSA_ILi128EEENSA_ILi80EEESG_EEENS_6half_tENS5_IJlSC_lEEESJ_SK_NS4_8TiledMMAINS4_8MMA_AtomIJNS4_4SM904GMMA25MMA_64x16x16_F32F16F16_SSILNSO_5MajorE0ELSQ_0ELNSO_7ScaleInE1ELSR_1EEEEEENS4_6LayoutISD_NS5_IJSC_NSA_ILi0EEESV_EEEEENS5_IJNS4_10UnderscoreESY_SY_EEEEENS4_13SM90_TMA_LOADENS4_14ComposedLayoutINS4_7SwizzleILi3ELi4ELi3EEENS4_18smem_ptr_flag_bitsILi16EEENSU_INS5_IJNSA_ILi8EEENSA_ILi64EEEEEENS5_IJS18_SC_EEEEEEEvNS4_8identityENS4_23SM90_TMA_LOAD_MULTICASTES1C_vS1D_EENS_8epilogue10collective6detail29Sm90TmaWarpSpecializedAdapterINS1H_15DefaultEpilogueISJ_SK_SK_NS1G_6thread17LinearCombinationISJ_Li1EffLNS1L_9ScaleType4KindE0ELNS_15FloatRoundStyleE2ESJ_EENS1_15EpilogueDefaultEEEEEvvEEEEvNT_6ParamsE:
        .type           _ZN7cutlass13device_kernelINS_4gemm6kernel13GemmUniversalIN4cute5tupleIJiiiiEEENS1_10collective13CollectiveMmaINS1_34MainloopSm90TmaGmmaWarpSpecializedILi4ENS5_IJNS4_1CILi2EEENSA_ILi1EEESC_EEENS1_35KernelTmaWarpSpecializedCooperativeEEENS5_IJNSA_ILi128EEENSA_ILi80EEESG_EEENS_6half_tENS5_IJlSC_lEEESJ_SK_NS4_8TiledMMAINS4_8MMA_AtomIJNS4_4SM904GMMA25MMA_64x16x16_F32F16F16_SSILNSO_5MajorE0ELSQ_0ELNSO_7ScaleInE1ELSR_1EEEEEENS4_6LayoutISD_NS5_IJSC_NSA_ILi0EEESV_EEEEENS5_IJNS4_10UnderscoreESY_SY_EEEEENS4_13SM90_TMA_LOADENS4_14ComposedLayoutINS4_7SwizzleILi3ELi4ELi3EEENS4_18smem_ptr_flag_bitsILi16EEENSU_INS5_IJNSA_ILi8EEENSA_ILi64EEEEEENS5_IJS18_SC_EEEEEEEvNS4_8identityENS4_23SM90_TMA_LOAD_MULTICASTES1C_vS1D_EENS_8epilogue10collective6detail29Sm90TmaWarpSpecializedAdapterINS1H_15DefaultEpilogueISJ_SK_SK_NS1G_6thread17LinearCombinationISJ_Li1EffLNS1L_9ScaleType4KindE0ELNS_15FloatRoundStyleE2ESJ_EENS1_15EpilogueDefaultEEEEEvvEEEEvNT_6ParamsE,@function
        .size           _ZN7cutlass13device_kernelINS_4gemm6kernel13GemmUniversalIN4cute5tupleIJiiiiEEENS1_10collective13CollectiveMmaINS1_34MainloopSm90TmaGmmaWarpSpecializedILi4ENS5_IJNS4_1CILi2EEENSA_ILi1EEESC_EEENS1_35KernelTmaWarpSpecializedCooperativeEEENS5_IJNSA_ILi128EEENSA_ILi80EEESG_EEENS_6half_tENS5_IJlSC_lEEESJ_SK_NS4_8TiledMMAINS4_8MMA_AtomIJNS4_4SM904GMMA25MMA_64x16x16_F32F16F16_SSILNSO_5MajorE0ELSQ_0ELNSO_7ScaleInE1ELSR_1EEEEEENS4_6LayoutISD_NS5_IJSC_NSA_ILi0EEESV_EEEEENS5_IJNS4_10UnderscoreESY_SY_EEEEENS4_13SM90_TMA_LOADENS4_14ComposedLayoutINS4_7SwizzleILi3ELi4ELi3EEENS4_18smem_ptr_flag_bitsILi16EEENSU_INS5_IJNSA_ILi8EEENSA_ILi64EEEEEENS5_IJS18_SC_EEEEEEEvNS4_8identityENS4_23SM90_TMA_LOAD_MULTICASTES1C_vS1D_EENS_8epilogue10collective6detail29Sm90TmaWarpSpecializedAdapterINS1H_15DefaultEpilogueISJ_SK_SK_NS1G_6thread17LinearCombinationISJ_Li1EffLNS1L_9ScaleType4KindE0ELNS_15FloatRoundStyleE2ESJ_EENS1_15EpilogueDefaultEEEEEvvEEEEvNT_6ParamsE,(.L_x_149 - _ZN7cutlass13device_kernelINS_4gemm6kernel13GemmUniversalIN4cute5tupleIJiiiiEEENS1_10collective13CollectiveMmaINS1_34MainloopSm90TmaGmmaWarpSpecializedILi4ENS5_IJNS4_1CILi2EEENSA_ILi1EEESC_EEENS1_35KernelTmaWarpSpecializedCooperativeEEENS5_IJNSA_ILi128EEENSA_ILi80EEESG_EEENS_6half_tENS5_IJlSC_lEEESJ_SK_NS4_8TiledMMAINS4_8MMA_AtomIJNS4_4SM904GMMA25MMA_64x16x16_F32F16F16_SSILNSO_5MajorE0ELSQ_0ELNSO_7ScaleInE1ELSR_1EEEEEENS4_6LayoutISD_NS5_IJSC_NSA_ILi0EEESV_EEEEENS5_IJNS4_10UnderscoreESY_SY_EEEEENS4_13SM90_TMA_LOADENS4_14ComposedLayoutINS4_7SwizzleILi3ELi4ELi3EEENS4_18smem_ptr_flag_bitsILi16EEENSU_INS5_IJNSA_ILi8EEENSA_ILi64EEEEEENS5_IJS18_SC_EEEEEEEvNS4_8identityENS4_23SM90_TMA_LOAD_MULTICASTES1C_vS1D_EENS_8epilogue10collective6detail29Sm90TmaWarpSpecializedAdapterINS1H_15DefaultEpilogueISJ_SK_SK_NS1G_6thread17LinearCombinationISJ_Li1EffLNS1L_9ScaleType4KindE0ELNS_15FloatRoundStyleE2ESJ_EENS1_15EpilogueDefaultEEEEEvvEEEEvNT_6ParamsE)
        .other          _ZN7cutlass13device_kernelINS_4gemm6kernel13GemmUniversalIN4cute5tupleIJiiiiEEENS1_10collective13CollectiveMmaINS1_34MainloopSm90TmaGmmaWarpSpecializedILi4ENS5_IJNS4_1CILi2EEENSA_ILi1EEESC_EEENS1_35KernelTmaWarpSpecializedCooperativeEEENS5_IJNSA_ILi128EEENSA_ILi80EEESG_EEENS_6half_tENS5_IJlSC_lEEESJ_SK_NS4_8TiledMMAINS4_8MMA_AtomIJNS4_4SM904GMMA25MMA_64x16x16_F32F16F16_SSILNSO_5MajorE0ELSQ_0ELNSO_7ScaleInE1ELSR_1EEEEEENS4_6LayoutISD_NS5_IJSC_NSA_ILi0EEESV_EEEEENS5_IJNS4_10UnderscoreESY_SY_EEEEENS4_13SM90_TMA_LOADENS4_14ComposedLayoutINS4_7SwizzleILi3ELi4ELi3EEENS4_18smem_ptr_flag_bitsILi16EEENSU_INS5_IJNSA_ILi8EEENSA_ILi64EEEEEENS5_IJS18_SC_EEEEEEEvNS4_8identityENS4_23SM90_TMA_LOAD_MULTICASTES1C_vS1D_EENS_8epilogue10collective6detail29Sm90TmaWarpSpecializedAdapterINS1H_15DefaultEpilogueISJ_SK_SK_NS1G_6thread17LinearCombinationISJ_Li1EffLNS1L_9ScaleType4KindE0ELNS_15FloatRoundStyleE2ESJ_EENS1_15EpilogueDefaultEEEEEvvEEEEvNT_6ParamsE,@"STO_CUDA_ENTRY STV_DEFAULT"
_ZN7cutlass13device_kernelINS_4gemm6kernel13GemmUniversalIN4cute5tupleIJiiiiEEENS1_10collective13CollectiveMmaINS1_34MainloopSm90TmaGmmaWarpSpecializedILi4ENS5_IJNS4_1CILi2EEENSA_ILi1EEESC_EEENS1_35KernelTmaWarpSpecializedCooperativeEEENS5_IJNSA_ILi128EEENSA_ILi80EEESG_EEENS_6half_tENS5_IJlSC_lEEESJ_SK_NS4_8TiledMMAINS4_8MMA_AtomIJNS4_4SM904GMMA25MMA_64x16x16_F32F16F16_SSILNSO_5MajorE0ELSQ_0ELNSO_7ScaleInE1ELSR_1EEEEEENS4_6LayoutISD_NS5_IJSC_NSA_ILi0EEESV_EEEEENS5_IJNS4_10UnderscoreESY_SY_EEEEENS4_13SM90_TMA_LOADENS4_14ComposedLayoutINS4_7SwizzleILi3ELi4ELi3EEENS4_18smem_ptr_flag_bitsILi16EEENSU_INS5_IJNSA_ILi8EEENSA_ILi64EEEEEENS5_IJS18_SC_EEEEEEEvNS4_8identityENS4_23SM90_TMA_LOAD_MULTICASTES1C_vS1D_EENS_8epilogue10collective6detail29Sm90TmaWarpSpecializedAdapterINS1H_15DefaultEpilogueISJ_SK_SK_NS1G_6thread17LinearCombinationISJ_Li1EffLNS1L_9ScaleType4KindE0ELNS_15FloatRoundStyleE2ESJ_EENS1_15EpilogueDefaultEEEEEvvEEEEvNT_6ParamsE:
[----:B------:R-:W0:Y:S01]  /*0000*/  LDC R1, c[0x0][0x28] ;  /* 0x00000a00ff017b82 */ /* 0x000e220000000800 */
[----:B------:R-:W1:Y:S01]  /*0010*/  S2R R18, SR_TID.X ;  /* 0x0000000000127919 */ /* 0x000e620000002100 */
[----:B------:R-:W-:Y:S01]  /*0020*/  ELECT P0, URZ, PT ;  /* 0x00000000003f782f */ /* 0x000fe20003800000 */
[----:B------:R-:W-:Y:S01]  /*0030*/  BSSY B0, `(.L_x_0) ;  /* 0x000000f000007945 */ /* 0x000fe20003800000 */
[--C-:B-1----:R-:W-:Y:S02]  /*0040*/  SHF.R.U32.HI R0, RZ, 0x5, R18.reuse ;  /* 0x00000005ff007819 */ /* 0x102fe40000011612 */
[----:B------:R-:W-:-:S03]  /*0050*/  SHF.R.U32.HI R3, RZ, 0x7, R18 ;  /* 0x00000007ff037819 */ /* 0x000fc60000011612 */
[----:B------:R-:W1:Y:S04]  /*0060*/  SHFL.IDX PT, R2, R0, RZ, 0x1f ;  /* 0x00001fff00027589 */ /* 0x000e6800000e0000 */
[----:B------:R2:W3:Y:S01]  /*0070*/  SHFL.IDX PT, R5, R3, RZ, 0x1f ;  /* 0x00001fff03057589 */ /* 0x0004e200000e0000 */
[----:B-1----:R-:W-:-:S13]  /*0080*/  ISETP.NE.OR P0, PT, R2, RZ, !P0 ;  /* 0x000000ff0200720c */ /* 0x002fda0004705670 */
[----:B0-23--:R-:W-:Y:S05]  /*0090*/  @P0 BRA `(.L_x_1) ;  /* 0x0000000000200947 */ /* 0x00dfea0003800000 */
[----:B------:R-:W-:Y:S02]  /*00a0*/  ULDC.64 UR4, c[0x0][0x198] ;  /* 0x0000660000047ab9 */ /* 0x000fe40000000a00 */
[----:B------:R-:W-:Y:S02]  /*00b0*/  UIADD3 UR6, UP0, UR4, 0xf0, URZ ;  /* 0x000000f004067890 */ /* 0x000fe4000ff1e03f */
[----:B------:R-:W-:Y:S02]  /*00c0*/  UIADD3 UR4, UP1, UR4, 0x1f0, URZ ;  /* 0x000001f004047890 */ /* 0x000fe4000ff3e03f */
[----:B------:R-:W-:Y:S02]  /*00d0*/  UIADD3.X UR7, URZ, UR5, URZ, UP0, !UPT ;  /* 0x000000053f077290 */ /* 0x000fe400087fe43f */
[----:B------:R-:W-:-:S07]  /*00e0*/  UIADD3.X UR5, URZ, UR5, URZ, UP1, !UPT ;  /* 0x000000053f057290 */ /* 0x000fce0008ffe43f */
[----:B------:R0:W-:Y:S02]  /*00f0*/  UTMACCTL.PF [UR6] ;  /* 0x00000000060079b9 */ /* 0x0001e40008040000 */
[----:B------:R0:W-:Y:S02]  /*0100*/  UTMACCTL.PF [UR4] ;  /* 0x00000000040079b9 */ /* 0x0001e40008040000 */
[----:B0-----:R-:W-:Y:S01]  /*0110*/  NOP ;  /* 0x0000000000007918 */ /* 0x001fe20000000000 */
.L_x_1:
[----:B------:R-:W-:Y:S05]  /*0120*/  BSYNC B0 ;  /* 0x0000000000007941 */ /* 0x000fea0003800000 */
.L_x_0:
[----:B------:R-:W0:Y:S02]  /*0130*/  SHFL.IDX PT, R3, R0, RZ, 0x1f ;  /* 0x00001fff00037589 */ /* 0x000e2400000e0000 */
[----:B0-----:R-:W-:-:S13]  /*0140*/  ISETP.NE.AND P0, PT, R3, RZ, PT ;  /* 0x000000ff0300720c */ /* 0x001fda0003f05270 */
[----:B------:R-:W-:Y:S05]  /*0150*/  @P0 BRA `(.L_x_2) ;  /* 0x0000000000580947 */ /* 0x000fea0003800000 */
[----:B------:R-:W0:Y:S01]  /*0160*/  S2UR UR8, SR_CgaCtaId ;  /* 0x00000000000879c3 */ /* 0x000e220000008800 */
[----:B------:R-:W-:Y:S01]  /*0170*/  UMOV UR4, 0x400 ;  /* 0x0000040000047882 */ /* 0x000fe20000000000 */
[----:B------:R-:W-:Y:S01]  /*0180*/  UMOV UR5, 0x1 ;  /* 0x0000000100057882 */ /* 0x000fe20000000000 */
[----:B------:R-:W-:Y:S01]  /*0190*/  UMOV UR6, 0x4 ;  /* 0x0000000400067882 */ /* 0x000fe20000000000 */
[----:B------:R-:W-:Y:S01]  /*01a0*/  ELECT P0, URZ, PT ;  /* 0x00000000003f782f */ /* 0x000fe20003800000 */
[----:B------:R-:W-:-:S04]  /*01b0*/  UIADD3 UR6, -UR6, 0x100000, URZ ;  /* 0x0010000006067890 */ /* 0x000fc8000fffe13f */
[----:B------:R-:W-:Y:S02]  /*01c0*/  USHF.L.U32 UR7, UR6, 0xb, URZ ;  /* 0x0000000b06077899 */ /* 0x000fe4000800063f */
[----:B------:R-:W-:Y:S02]  /*01d0*/  USHF.L.U32 UR6, UR6, 0x1, URZ ;  /* 0x0000000106067899 */ /* 0x000fe4000800063f */
[----:B0-----:R-:W-:Y:S02]  /*01e0*/  ULEA UR8, UR8, UR4, 0x18 ;  /* 0x0000000408087291 */ /* 0x001fe4000f8ec03f */
[----:B------:R-:W-:-:S04]  /*01f0*/  UIADD3 UR4, -UR5, 0x100000, URZ ;  /* 0x0010000005047890 */ /* 0x000fc8000fffe13f */
[----:B------:R-:W-:Y:S02]  /*0200*/  USHF.L.U32 UR5, UR4, 0xb, URZ ;  /* 0x0000000b04057899 */ /* 0x000fe4000800063f */
[----:B------:R-:W-:Y:S01]  /*0210*/  USHF.L.U32 UR4, UR4, 0x1, URZ ;  /* 0x0000000104047899 */ /* 0x000fe2000800063f */
[----:B------:R-:W0:Y:S11]  /*0220*/  FENCE.VIEW.ASYNC.S ;  /* 0x00000000000073c6 */ /* 0x000e360000000000 */
[----:B0-----:R0:W1:Y:S01]  /*0230*/  SYNCS.EXCH.64 URZ, [UR8], UR4 ;  /* 0x00000004083f75b2 */ /* 0x0010620008000100 */
[----:B------:R0:W2:Y:S01]  /*0240*/  SYNCS.EXCH.64 URZ, [UR8+0x20], UR6 ;  /* 0x00002006083f75b2 */ /* 0x0000a20008000100 */
[----:B------:R0:W3:Y:S01]  /*0250*/  SYNCS.EXCH.64 URZ, [UR8+0x8], UR4 ;  /* 0x00000804083f75b2 */ /* 0x0000e20008000100 */
[----:B------:R0:W4:Y:S01]  /*0260*/  SYNCS.EXCH.64 URZ, [UR8+0x28], UR6 ;  /* 0x00002806083f75b2 */ /* 0x0001220008000100 */
[----:B------:R0:W0:Y:S01]  /*0270*/  SYNCS.EXCH.64 URZ, [UR8+0x10], UR4 ;  /* 0x00001004083f75b2 */ /* 0x0000220008000100 */
[----:B------:R0:W0:Y:S01]  /*0280*/  SYNCS.EXCH.64 URZ, [UR8+0x30], UR6 ;  /* 0x00003006083f75b2 */ /* 0x0000220008000100 */
[----:B------:R0:W0:Y:S01]  /*0290*/  SYNCS.EXCH.64 URZ, [UR8+0x18], UR4 ;  /* 0x00001804083f75b2 */ /* 0x0000220008000100 */
[----:B------:R0:W0:Y:S01]  /*02a0*/  SYNCS.EXCH.64 URZ, [UR8+0x38], UR6 ;  /* 0x00003806083f75b2 */ /* 0x0000220008000100 */
[----:B------:R-:W-:Y:S01]  /*02b0*/  NOP ;  /* 0x0000000000007918 */ /* 0x000fe20000000000 */
.L_x_2:
[----:B------:R-:W-:Y:S01]  /*02c0*/  SHF.R.S32.HI R7, RZ, 0x1f, R18 ;  /* 0x0000001fff077819 */ /* 0x000fe20000011412 */
[----:B------:R-:W5:Y:S01]  /*02d0*/  SHFL.IDX PT, R0, R0, RZ, 0x1f ;  /* 0x00001fff00007589 */ /* 0x000f6200000e0000 */
[----:B0-----:R-:W0:Y:S01]  /*02e0*/  S2UR UR8, SR_CTAID.X ;  /* 0x00000000000879c3 */ /* 0x001e220000002500 */
[----:B------:R-:W-:Y:S02]  /*02f0*/  ELECT P0, URZ, PT ;  /* 0x00000000003f782f */ /* 0x000fe40003800000 */
[----:B------:R-:W-:Y:S01]  /*0300*/  LEA.HI R7, R7, R18, RZ, 0x7 ;  /* 0x0000001207077211 */ /* 0x000fe200078f38ff */
[----:B------:R-:W1:Y:S01]  /*0310*/  S2R R4, SR_CTAID.Y ;  /* 0x0000000000047919 */ /* 0x000e620000002600 */
[----:B------:R-:W-:Y:S01]  /*0320*/  SHF.R.S32.HI R8, RZ, 0x1f, R3 ;  /* 0x0000001fff087819 */ /* 0x000fe20000011403 */
[----:B------:R-:W-:Y:S01]  /*0330*/  ULDC UR4, c[0x0][0x150] ;  /* 0x0000540000047ab9 */ /* 0x000fe20000000800 */
[----:B------:R-:W-:Y:S01]  /*0340*/  LOP3.LUT R7, R7, 0xffffff80, RZ, 0xc0, !PT ;  /* 0xffffff8007077812 */ /* 0x000fe200078ec0ff */
[----:B------:R-:W-:Y:S01]  /*0350*/  NOP ;  /* 0x0000000000007918 */ /* 0x000fe20000000000 */
[----:B------:R-:W-:Y:S01]  /*0360*/  LEA.HI R8, R8, R3, RZ, 0x2 ;  /* 0x0000000308087211 */ /* 0x000fe200078f10ff */
[----:B------:R-:W2:Y:S01]  /*0370*/  LDC R10, c[0x0][0x144] ;  /* 0x00005100ff0a7b82 */ /* 0x000ea20000000800 */
[----:B------:R-:W-:Y:S01]  /*0380*/  NOP ;  /* 0x0000000000007918 */ /* 0x000fe20000000000 */
[----:B------:R-:W-:Y:S01]  /*0390*/  IMAD.IADD R6, R18, 0x1, -R7 ;  /* 0x0000000112067824 */ /* 0x000fe200078e0a07 */
[----:B------:R-:W-:Y:S01]  /*03a0*/  LOP3.LUT R8, R8, 0x3ffffffc, RZ, 0xc0, !PT ;  /* 0x3ffffffc08087812 */ /* 0x000fe200078ec0ff */
[----:B------:R-:W-:Y:S01]  /*03b0*/  IMAD.MOV.U32 R23, RZ, RZ, 0x1 ;  /* 0x00000001ff177424 */ /* 0x000fe200078e00ff */
[----:B------:R-:W-:-:S02]  /*03c0*/  ISETP.NE.AND P3, PT, R5, RZ, PT ;  /* 0x000000ff0500720c */ /* 0x000fc40003f65270 */
[----:B------:R-:W-:Y:S01]  /*03d0*/  SHF.R.S32.HI R7, RZ, 0x1f, R6 ;  /* 0x0000001fff077819 */ /* 0x000fe20000011406 */
[----:B------:R-:W-:Y:S01]  /*03e0*/  IMAD.IADD R8, R3, 0x1, -R8 ;  /* 0x0000000103087824 */ /* 0x000fe200078e0a08 */
[----:B------:R-:W3:Y:S02]  /*03f0*/  LDC R13, c[0x0][0x140] ;  /* 0x00005000ff0d7b82 */ /* 0x000ee40000000800 */
[----:B------:R-:W-:Y:S02]  /*0400*/  LEA.HI R7, R7, R6, RZ, 0x3 ;  /* 0x0000000607077211 */ /* 0x000fe400078f18ff */
[----:B-----5:R-:W-:Y:S02]  /*0410*/  ISETP.NE.OR P0, PT, R0, RZ, !P0 ;  /* 0x000000ff0000720c */ /* 0x020fe40004705670 */
[--C-:B------:R-:W-:Y:S02]  /*0420*/  SHF.R.S32.HI R0, RZ, 0x3, R7.reuse ;  /* 0x00000003ff007819 */ /* 0x100fe40000011407 */
[----:B------:R-:W-:-:S02]  /*0430*/  SHF.R.S32.HI R7, RZ, 0x1f, R7 ;  /* 0x0000001fff077819 */ /* 0x000fc40000011407 */
[----:B0-----:R-:W-:Y:S02]  /*0440*/  I2FP.F32.U32 R9, UR8 ;  /* 0x0000000800097c45 */ /* 0x001fe40008201000 */
[----:B------:R-:W-:-:S03]  /*0450*/  LEA.HI R7, R7, R0, RZ, 0x2 ;  /* 0x0000000007077211 */ /* 0x000fc600078f10ff */
[----:B------:R-:W-:Y:S01]  /*0460*/  FMUL R9, R9, UR4 ;  /* 0x0000000409097c20 */ /* 0x000fe20008400000 */
[----:B------:R-:W-:Y:S01]  /*0470*/  LOP3.LUT R7, R7, 0xfffffffc, RZ, 0xc0, !PT ;  /* 0xfffffffc07077812 */ /* 0x000fe200078ec0ff */
[----:B------:R-:W-:Y:S01]  /*0480*/  VOTEU.ALL UP0, P0 ;  /* 0x00000000003f7886 */ /* 0x000fe20000000000 */
[----:B-1----:R-:W-:Y:S01]  /*0490*/  I2FP.F32.U32 R3, R4 ;  /* 0x0000000400037245 */ /* 0x002fe20000201000 */
[----:B------:R-:W-:Y:S01]  /*04a0*/  ULDC UR4, c[0x0][0x154] ;  /* 0x0000550000047ab9 */ /* 0x000fe20000000800 */
[----:B------:R-:W-:Y:S01]  /*04b0*/  VOTEU.ALL UP1, P0 ;  /* 0x00000000003f7886 */ /* 0x000fe20000020000 */
[----:B------:R-:W0:Y:S01]  /*04c0*/  F2I.U32.TRUNC.NTZ R9, R9 ;  /* 0x0000000900097305 */ /* 0x000e22000020f000 */
[----:B------:R-:W-:Y:S01]  /*04d0*/  IMAD.IADD R7, R0, 0x1, -R7 ;  /* 0x0000000100077824 */ /* 0x000fe200078e0a07 */
[----:B------:R-:W1:Y:S01]  /*04e0*/  @!UP0 S2UR UR7, SR_CgaCtaId ;  /* 0x00000000000789c3 */ /* 0x000e620000008800 */
[----:B------:R-:W-:Y:S01]  /*04f0*/  FMUL R12, R3, UR4 ;  /* 0x00000004030c7c20 */ /* 0x000fe20008400000 */
[----:B------:R-:W-:Y:S01]  /*0500*/  UMOV UR4, 0x20 ;  /* 0x0000002000047882 */ /* 0x000fe20000000000 */
[----:B------:R-:W-:Y:S01]  /*0510*/  IMAD R8, R8, 0x4, R7 ;  /* 0x0000000408087824 */ /* 0x000fe200078e0207 */
[----:B------:R-:W-:Y:S01]  /*0520*/  @!UP0 UMOV UR6, 0x400 ;  /* 0x0000040000068882 */ /* 0x000fe20000000000 */
[----:B------:R-:W-:-:S04]  /*0530*/  @!UP0 UIADD3 UR4, -UR4, 0x100000, URZ ;  /* 0x0010000004048890 */ /* 0x000fc8000fffe13f */
[----:B------:R-:W-:Y:S02]  /*0540*/  @!UP0 USHF.L.U32 UR5, UR4, 0xb, URZ ;  /* 0x0000000b04058899 */ /* 0x000fe4000800063f */
[----:B------:R-:W-:Y:S01]  /*0550*/  @!UP0 USHF.L.U32 UR4, UR4, 0x1, URZ ;  /* 0x0000000104048899 */ /* 0x000fe2000800063f */
[----:B---3--:R-:W-:Y:S01]  /*0560*/  ISETP.EQ.U32.AND P2, PT, R13, 0x1, PT ;  /* 0x000000010d00780c */ /* 0x008fe20003f42070 */
[----:B------:R-:W3:Y:S01]  /*0570*/  F2I.U32.TRUNC.NTZ R12, R12 ;  /* 0x0000000c000c7305 */ /* 0x000ee2000020f000 */
[----:B------:R-:W-:Y:S01]  /*0580*/  LEA.HI R0, R8, R8, RZ, 0x1 ;  /* 0x0000000808007211 */ /* 0x000fe200078f08ff */
[----:B------:R-:W5:Y:S03]  /*0590*/  LDC R7, c[0x0][0x148] ;  /* 0x00005200ff077b82 */ /* 0x000f660000000800 */
[----:B------:R-:W-:Y:S01]  /*05a0*/  LOP3.LUT R11, R0, 0xfffffffe, RZ, 0xc0, !PT ;  /* 0xfffffffe000b7812 */ /* 0x000fe200078ec0ff */
[----:B0-----:R-:W-:Y:S01]  /*05b0*/  IMAD.MOV R15, RZ, RZ, -R9 ;  /* 0x000000ffff0f7224 */ /* 0x001fe200078e0a09 */
[----:B------:R-:W-:-:S03]  /*05c0*/  SHF.R.S32.HI R9, RZ, 0x1f, R2 ;  /* 0x0000001fff097819 */ /* 0x000fc60000011402 */
[----:B--2---:R-:W-:Y:S01]  /*05d0*/  IMAD R3, R10, R15, UR8 ;  /* 0x000000080a037e24 */ /* 0x004fe2000f8e020f */
[----:B------:R-:W-:Y:S01]  /*05e0*/  LEA.HI R9, R9, R2, RZ, 0x2 ;  /* 0x0000000209097211 */ /* 0x000fe200078f10ff */
[C---:B------:R-:W-:Y:S02]  /*05f0*/  IMAD.IADD R0, R8.reuse, 0x1, -R11 ;  /* 0x0000000108007824 */ /* 0x040fe400078e0a0b */
[----:B------:R-:W-:Y:S01]  /*0600*/  IMAD.SHL.U32 R11, R8, 0x4, RZ ;  /* 0x00000004080b7824 */ /* 0x000fe200078e00ff */
[----:B------:R-:W-:Y:S01]  /*0610*/  LOP3.LUT R9, R9, 0xfffffffc, RZ, 0xc0, !PT ;  /* 0xfffffffc09097812 */ /* 0x000fe200078ec0ff */
[----:B---3--:R-:W-:Y:S01]  /*0620*/  IMAD.MOV R21, RZ, RZ, -R12 ;  /* 0x000000ffff157224 */ /* 0x008fe200078e0a0c */
[----:B------:R-:W-:Y:S01]  /*0630*/  ISETP.NE.AND P4, PT, R0, R3, PT ;  /* 0x000000030000720c */ /* 0x000fe20003f85270 */
[----:B-1----:R-:W-:Y:S01]  /*0640*/  @!UP0 ULEA UR6, UR7, UR6, 0x18 ;  /* 0x0000000607068291 */ /* 0x002fe2000f8ec03f */
[----:B------:R-:W-:Y:S01]  /*0650*/  LOP3.LUT R22, R8, 0xc, R11, 0x78, !PT ;  /* 0x0000000c08167812 */ /* 0x000fe200078e780b */
[----:B------:R-:W-:Y:S01]  /*0660*/  IMAD.IADD R0, R2, 0x1, -R9 ;  /* 0x0000000102007824 */ /* 0x000fe200078e0a09 */
[----:B------:R-:W-:Y:S01]  /*0670*/  VOTEU.ALL UP0, P0 ;  /* 0x00000000003f7886 */ /* 0x000fe20000000000 */
[----:B------:R-:W-:Y:S01]  /*0680*/  LOP3.LUT P0, RZ, R6, 0x7, RZ, 0xc0, !PT ;  /* 0x0000000706ff7812 */ /* 0x000fe2000780c0ff */
[----:B------:R-:W-:-:S02]  /*0690*/  VIADD R6, R5, 0xffffffff ;  /* 0xffffffff05067836 */ /* 0x000fc40000000000 */
[----:B------:R-:W-:Y:S01]  /*06a0*/  ISETP.NE.AND P1, PT, R0, 0x3, PT ;  /* 0x000000030000780c */ /* 0x000fe20003f25270 */
[----:B-----5:R-:W-:Y:S01]  /*06b0*/  IMAD R9, R7, R21, R4 ;  /* 0x0000001507097224 */ /* 0x020fe200078e0204 */
[----:B------:R-:W-:Y:S02]  /*06c0*/  ISETP.LT.U32.AND P0, PT, R22, 0x2, !P0 ;  /* 0x000000021600780c */ /* 0x000fe40004701070 */
[----:B------:R-:W-:Y:S01]  /*06d0*/  ISETP.EQ.OR P1, PT, R0, RZ, !P1 ;  /* 0x000000ff0000720c */ /* 0x000fe20004f22670 */
[----:B------:R-:W0:Y:S02]  /*06e0*/  FENCE.VIEW.ASYNC.S ;  /* 0x00000000000073c6 */ /* 0x000e240000000000 */
[----:B0-----:R0:W1:Y:S01]  /*06f0*/  @!UP0 SYNCS.EXCH.64 URZ, [UR6+0x50], UR4 ;  /* 0x00005004063f85b2 */ /* 0x0010620008000100 */
[----:B------:R-:W-:Y:S02]  /*0700*/  @P4 LEA.HI R2, R22, R22, RZ, 0x1 ;  /* 0x0000001616024211 */ /* 0x000fe400078f08ff */
[----:B------:R-:W-:-:S02]  /*0710*/  ISETP.EQ.AND P1, PT, R5, RZ, P1 ;  /* 0x000000ff0500720c */ /* 0x000fc40000f22270 */
[----:B------:R-:W-:Y:S02]  /*0720*/  @P4 SHF.R.S32.HI R2, RZ, 0x1, R2 ;  /* 0x00000001ff024819 */ /* 0x000fe40000011402 */
[----:B------:R-:W-:Y:S02]  /*0730*/  ISETP.GE.U32.AND P6, PT, R6, 0x2, PT ;  /* 0x000000020600780c */ /* 0x000fe40003fc6070 */
[----:B------:R-:W-:Y:S02]  /*0740*/  @P4 ISETP.NE.AND P5, PT, R2, R9, PT ;  /* 0x000000090200420c */ /* 0x000fe40003fa5270 */
[----:B------:R-:W-:Y:S02]  /*0750*/  SEL R2, RZ, 0x1, !P0 ;  /* 0x00000001ff027807 */ /* 0x000fe40004000000 */
[----:B------:R-:W-:Y:S02]  /*0760*/  @P4 SEL R23, RZ, 0x1, P5 ;  /* 0x00000001ff174807 */ /* 0x000fe40002800000 */
[----:B------:R-:W-:Y:S01]  /*0770*/  SEL R19, RZ, 0x1, !P1 ;  /* 0x00000001ff137807 */ /* 0x000fe20004800000 */
[----:B------:R0:W2:Y:S01]  /*0780*/  @!UP1 SYNCS.EXCH.64 URZ, [UR6+0x58], UR4 ;  /* 0x00005804063f95b2 */ /* 0x0000a20008000100 */
[----:B------:R-:W-:Y:S01]  /*0790*/  LOP3.LUT R23, R23, R2, RZ, 0xc0, !PT ;  /* 0x0000000217177212 */ /* 0x000fe200078ec0ff */
[----:B------:R-:W-:Y:S01]  /*07a0*/  NOP ;  /* 0x0000000000007918 */ /* 0x000fe20000000000 */
[----:B------:R-:W-:Y:S01]  /*07b0*/  SEL R19, R19, 0x2, P6 ;  /* 0x0000000213137807 */ /* 0x000fe20003000000 */
[----:B------:R-:W-:Y:S06]  /*07c0*/  @!P2 BRA `(.L_x_3) ;  /* 0x000000000008a947 */ /* 0x000fec0003800000 */
[----:B-12-4-:R-:W-:Y:S01]  /*07d0*/  UCGABAR_ARV ;  /* 0x00000000000079c7 */ /* 0x016fe20008000000 */
[----:B------:R-:W-:Y:S05]  /*07e0*/  BRA `(.L_x_4) ;  /* 0x0000000000047947 */ /* 0x000fea0003800000 */
.L_x_3:
[----:B-12-4-:R-:W-:Y:S01]  /*07f0*/  NOP ;  /* 0x0000000000007918 */ /* 0x016fe20000000000 */
.L_x_4:
[----:B------:R-:W1:Y:S01]  /*0800*/  LDC R2, c[0x0][0x65c] ;  /* 0x00019700ff027b82 */ /* 0x000e620000000800 */
[----:B------:R-:W-:Y:S02]  /*0810*/  IMAD.U32 R8, RZ, RZ, UR8 ;  /* 0x00000008ff087e24 */ /* 0x000fe4000f8e00ff */
[----:B------:R-:W-:Y:S01]  /*0820*/  IMAD.MOV.U32 R9, RZ, RZ, RZ ;  /* 0x000000ffff097224 */ /* 0x000fe200078e00ff */
[----:B-1----:R-:W-:-:S04]  /*0830*/  ISETP.NE.AND P1, PT, R2, 0x1, PT ;  /* 0x000000010200780c */ /* 0x002fc80003f25270 */
[----:B------:R-:W-:-:S09]  /*0840*/  P2R R5, PR, RZ, 0x2 ;  /* 0x00000002ff057803 */ /* 0x000fd20000000000 */
[----:B------:R-:W1:Y:S01]  /*0850*/  @P1 LDC R17, c[0x0][0x10] ;  /* 0x00000400ff111b82 */ /* 0x000e620000000800 */
[----:B------:R-:W-:Y:S02]  /*0860*/  @P1 IMAD.MOV.U32 R5, RZ, RZ, RZ ;  /* 0x000000ffff051224 */ /* 0x000fe400078e00ff */
[----:B------:R-:W-:-:S05]  /*0870*/  @P1 IMAD.MOV.U32 R13, RZ, RZ, RZ ;  /* 0x000000ffff0d1224 */ /* 0x000fca00078e00ff */
[----:B------:R-:W2:Y:S01]  /*0880*/  @!P1 LDC R11, c[0x0][0xc] ;  /* 0x00000300ff0b9b82 */ /* 0x000ea20000000800 */
[----:B-1----:R-:W-:-:S04]  /*0890*/  @P1 IMAD.WIDE.U32 R16, R17, UR8, R4 ;  /* 0x0000000811101c25 */ /* 0x002fc8000f8e0004 */
[----:B------:R-:W-:Y:S02]  /*08a0*/  @P1 IMAD.IADD R17, R17, 0x1, R13 ;  /* 0x0000000111111824 */ /* 0x000fe400078e020d */
[----:B--2---:R-:W-:-:S04]  /*08b0*/  @!P1 IMAD.WIDE.U32 R8, R4, R11, R8 ;  /* 0x0000000b04089225 */ /* 0x004fc800078e0008 */
[----:B------:R-:W-:Y:S02]  /*08c0*/  @!P1 IMAD.MOV.U32 R16, RZ, RZ, R8 ;  /* 0x000000ffff109224 */ /* 0x000fe400078e0008 */
[----:B------:R-:W-:Y:S01]  /*08d0*/  @!P1 IMAD.MOV.U32 R17, RZ, RZ, R9 ;  /* 0x000000ffff119224 */ /* 0x000fe200078e0009 */
[----:B------:R-:W-:Y:S06]  /*08e0*/  @!P2 BRA `(.L_x_5) ;  /* 0x00000000000ca947 */ /* 0x000fec0003800000 */
[----:B------:R-:W-:Y:S01]  /*08f0*/  UCGABAR_WAIT ;  /* 0x0000000000007dc7 */ /* 0x000fe20008000000 */
[----:B------:R-:W-:Y:S01]  /*0900*/  CCTL.IVALL ;  /* 0x00000000ff00798f */ /* 0x000fe20002000000 */
[----:B------:R-:W-:Y:S05]  /*0910*/  BRA `(.L_x_6) ;  /* 0x0000000000047947 */ /* 0x000fea0003800000 */
.L_x_5:
[----:B------:R-:W-:Y:S06]  /*0920*/  BAR.SYNC.DEFER_BLOCKING 0x0 ;  /* 0x0000000000007b1d */ /* 0x000fec0000010000 */
.L_x_6:
[----:B------:R-:W-:Y:S05]  /*0930*/  @!P3 BRA `(.L_x_7) ;  /* 0x000000640064b947 */ /* 0x000fea0003800000 */
[----:B------:R-:W-:-:S13]  /*0940*/  ISETP.GT.U32.AND P0, PT, R6, 0x1, PT ;  /* 0x000000010600780c */ /* 0x000fda0003f04070 */
[----:B0-----:R-:W-:Y:S05]  /*0950*/  @P0 EXIT ;  /* 0x000000000000094d */ /* 0x001fea0003800000 */
[----:B------:R-:W-:Y:S01]  /*0960*/  ULDC.64 UR4, c[0x0][0x650] ;  /* 0x0001940000047ab9 */ /* 0x000fe20000000a00 */
[----:B------:R-:W-:Y:S01]  /*0970*/  PRMT R0, RZ, 0x7610, R0 ;  /* 0x00007610ff007816 */ /* 0x000fe20000000000 */
[----:B------:R-:W-:Y:S01]  /*0980*/  IMAD.MOV.U32 R68, RZ, RZ, -0x1 ;  /* 0xffffffffff447424 */ /* 0x000fe200078e00ff */
[----:B------:R-:W-:Y:S01]  /*0990*/  ISETP.GE.U32.AND P0, PT, R16, UR4, PT ;  /* 0x0000000410007c0c */ /* 0x000fe2000bf06070 */
[----:B------:R-:W-:Y:S02]  /*09a0*/  IMAD.MOV.U32 R69, RZ, RZ, -0x1 ;  /* 0xffffffffff457424 */ /* 0x000fe400078e00ff */
[----:B------:R-:W-:Y:S01]  /*09b0*/  IMAD.MOV.U32 R67, RZ, RZ, -0x1 ;  /* 0xffffffffff437424 */ /* 0x000fe200078e00ff */
[----:B------:R-:W-:-:S13]  /*09c0*/  ISETP.GE.U32.AND.EX P0, PT, R17, UR5, PT, P0 ;  /* 0x0000000511007c0c */ /* 0x000fda000bf06100 */
[----:B------:R-:W-:Y:S05]  /*09d0*/  @P0 BRA `(.L_x_8) ;  /* 0x0000000400280947 */ /* 0x000fea0003800000 */
[----:B------:R-:W0:Y:S01]  /*09e0*/  LDC.64 R24, c[0x0][0x628] ;  /* 0x00018a00ff187b82 */ /* 0x000e220000000a00 */
[----:B------:R-:W-:Y:S02]  /*09f0*/  IMAD.MOV.U32 R8, RZ, RZ, R16 ;  /* 0x000000ffff087224 */ /* 0x000fe400078e0010 */
[----:B------:R-:W-:-:S05]  /*0a00*/  IMAD.MOV.U32 R9, RZ, RZ, R17 ;  /* 0x000000ffff097224 */ /* 0x000fca00078e0011 */
[----:B------:R-:W1:Y:S08]  /*0a10*/  LDC R0, c[0x0][0x630] ;  /* 0x00018c00ff007b82 */ /* 0x000e700000000800 */
[----:B------:R-:W2:Y:S01]  /*0a20*/  LDC.64 R26, c[0x0][0x620] ;  /* 0x00018800ff1a7b82 */ /* 0x000ea20000000a00 */
[----:B0-----:R-:W-:-:S04]  /*0a30*/  ISETP.NE.U32.AND P0, PT, R24, RZ, PT ;  /* 0x000000ff1800720c */ /* 0x001fc80003f05070 */
[----:B------:R-:W-:-:S13]  /*0a40*/  ISETP.NE.AND.EX P0, PT, R25, RZ, PT, P0 ;  /* 0x000000ff1900720c */ /* 0x000fda0003f05300 */
[----:B-12---:R-:W-:Y:S05]  /*0a50*/  @!P0 BRA `(.L_x_9) ;  /* 0x0000000000288947 */ /* 0x006fea0003800000 */
[----:B------:R-:W0:Y:S02]  /*0a60*/  LDC R13, c[0x0][0x634] ;  /* 0x00018d00ff0d7b82 */ /* 0x000e240000000800 */
[----:B0-----:R-:W-:-:S05]  /*0a70*/  IADD3 R13, P0, R16, R13, RZ ;  /* 0x0000000d100d7210 */ /* 0x001fca0007f1e0ff */
[----:B------:R-:W-:-:S04]  /*0a80*/  IMAD.X R15, RZ, RZ, R17, P0 ;  /* 0x000000ffff0f7224 */ /* 0x000fc800000e0611 */
[----:B------:R-:W-:-:S04]  /*0a90*/  IMAD.WIDE.U32 R8, R15, R24, RZ ;  /* 0x000000180f087225 */ /* 0x000fc800078e00ff */
[----:B------:R-:W-:-:S04]  /*0aa0*/  IMAD.WIDE.U32 R10, P0, R13, R25, R8 ;  /* 0x000000190d0a7225 */ /* 0x000fc80007800008 */
[----:B------:R-:W-:-:S04]  /*0ab0*/  IMAD.WIDE.U32 R8, R13, R24, RZ ;  /* 0x000000180d087225 */ /* 0x000fc800078e00ff */
[----:B------:R-:W-:Y:S01]  /*0ac0*/  IMAD.X R13, RZ, RZ, RZ, P0 ;  /* 0x000000ffff0d7224 */ /* 0x000fe200000e06ff */
[----:B------:R-:W-:Y:S01]  /*0ad0*/  IADD3 RZ, P0, R9, R10, RZ ;  /* 0x0000000a09ff7210 */ /* 0x000fe20007f1e0ff */
[----:B------:R-:W-:-:S04]  /*0ae0*/  IMAD.MOV.U32 R12, RZ, RZ, R11 ;  /* 0x000000ffff0c7224 */ /* 0x000fc800078e000b */
[----:B------:R-:W-:-:S08]  /*0af0*/  IMAD.WIDE.U32.X R8, R15, R25, R12, P0 ;  /* 0x000000190f087225 */ /* 0x000fd000000e040c */
.L_x_9:
[----:B------:R-:W0:Y:S01]  /*0b00*/  LDC.64 R24, c[0x0][0x640] ;  /* 0x00019000ff187b82 */ /* 0x000e220000000a00 */
[-CC-:B------:R-:W-:Y:S01]  /*0b10*/  SHF.R.U64 R67, R8, R0.reuse, R9.reuse ;  /* 0x0000000008437219 */ /* 0x180fe20000001209 */
[----:B------:R-:W-:Y:S01]  /*0b20*/  IMAD R30, R7, R21, R4 ;  /* 0x00000015071e7224 */ /* 0x000fe200078e0204 */
[----:B------:R-:W-:Y:S01]  /*0b30*/  SHF.R.U32.HI R0, RZ, R0, R9 ;  /* 0x00000000ff007219 */ /* 0x000fe20000011609 */
[----:B------:R-:W-:Y:S01]  /*0b40*/  IMAD.MOV.U32 R21, RZ, RZ, 0x1 ;  /* 0x00000001ff157424 */ /* 0x000fe200078e00ff */
[----:B------:R-:W-:-:S03]  /*0b50*/  IADD3 R5, P0, RZ, -R67, RZ ;  /* 0x80000043ff057210 */ /* 0x000fc60007f1e0ff */
[----:B------:R-:W1:Y:S02]  /*0b60*/  LDC R6, c[0x0][0x618] ;  /* 0x00018600ff067b82 */ /* 0x000e640000000800 */
[----:B------:R-:W-:-:S04]  /*0b70*/  IMAD.X R9, RZ, RZ, ~R0, P0 ;  /* 0x000000ffff097224 */ /* 0x000fc800000e0e00 */
[-C--:B------:R-:W-:Y:S02]  /*0b80*/  IMAD R0, R9, R26.reuse, RZ ;  /* 0x0000001a09007224 */ /* 0x080fe400078e02ff */
[----:B------:R-:W2:Y:S01]  /*0b90*/  LDC R11, c[0x0][0x608] ;  /* 0x00018200ff0b7b82 */ /* 0x000ea20000000800 */
[----:B------:R-:W-:-:S04]  /*0ba0*/  IMAD.WIDE.U32 R8, R5, R26, R16 ;  /* 0x0000001a05087225 */ /* 0x000fc800078e0010 */
[----:B------:R-:W-:-:S03]  /*0bb0*/  IMAD R5, R5, R27, R0 ;  /* 0x0000001b05057224 */ /* 0x000fc600078e0200 */
[----:B------:R-:W3:Y:S01]  /*0bc0*/  LDC R12, c[0x0][0x658] ;  /* 0x00019600ff0c7b82 */ /* 0x000ee20000000800 */
[----:B0-----:R-:W-:Y:S01]  /*0bd0*/  ISETP.NE.U32.AND P0, PT, R24, RZ, PT ;  /* 0x000000ff1800720c */ /* 0x001fe20003f05070 */
[----:B------:R-:W-:Y:S02]  /*0be0*/  IMAD.IADD R5, R9, 0x1, R5 ;  /* 0x0000000109057824 */ /* 0x000fe400078e0205 */
[----:B------:R-:W-:Y:S01]  /*0bf0*/  IMAD.MOV.U32 R9, RZ, RZ, -0x1 ;  /* 0xffffffffff097424 */ /* 0x000fe200078e00ff */
[----:B------:R-:W-:-:S03]  /*0c00*/  ISETP.NE.AND.EX P0, PT, R25, RZ, PT, P0 ;  /* 0x000000ff1900720c */ /* 0x000fc60003f05300 */
[----:B------:R-:W0:Y:S01]  /*0c10*/  LDC R15, c[0x0][0x600] ;  /* 0x00018000ff0f7b82 */ /* 0x000e220000000800 */
[-CC-:B-1----:R-:W-:Y:S02]  /*0c20*/  SHF.R.U64 R13, R8, R6.reuse, R5.reuse ;  /* 0x00000006080d7219 */ /* 0x182fe40000001205 */
[----:B------:R-:W-:-:S05]  /*0c30*/  SHF.R.U32.HI R0, RZ, R6, R5 ;  /* 0x00000006ff007219 */ /* 0x000fca0000011605 */
[----:B------:R-:W1:Y:S01]  /*0c40*/  LDC R14, c[0x0][0x648] ;  /* 0x00019200ff0e7b82 */ /* 0x000e620000000800 */
[-CC-:B--2---:R-:W-:Y:S02]  /*0c50*/  SHF.R.U64 R27, R13, R11.reuse, R0.reuse ;  /* 0x0000000b0d1b7219 */ /* 0x184fe40000001200 */
[----:B------:R-:W-:-:S05]  /*0c60*/  SHF.R.U32.HI R5, RZ, R11, R0 ;  /* 0x0000000bff057219 */ /* 0x000fca0000011600 */
[----:B------:R-:W2:Y:S01]  /*0c70*/  LDC R20, c[0x0][0x638] ;  /* 0x00018e00ff147b82 */ /* 0x000ea20000000800 */
[-CC-:B---3--:R-:W-:Y:S02]  /*0c80*/  SHF.R.U64 R28, R27, R12.reuse, R5.reuse ;  /* 0x0000000c1b1c7219 */ /* 0x188fe40000001205 */
[-C--:B------:R-:W-:Y:S02]  /*0c90*/  SHF.L.U32 R0, R9, R12.reuse, RZ ;  /* 0x0000000c09007219 */ /* 0x080fe400000006ff */
[----:B------:R-:W-:Y:S01]  /*0ca0*/  SHF.R.U32.HI R5, RZ, R12, R5 ;  /* 0x0000000cff057219 */ /* 0x000fe20000011605 */
[----:B------:R-:W-:Y:S01]  /*0cb0*/  IMAD.MOV.U32 R4, RZ, RZ, R28 ;  /* 0x000000ffff047224 */ /* 0x000fe200078e001c */
[----:B------:R-:W-:Y:S01]  /*0cc0*/  LOP3.LUT R10, RZ, R0, RZ, 0x33, !PT ;  /* 0x00000000ff0a7212 */ /* 0x000fe200078e33ff */
[----:B------:R-:W3:Y:S01]  /*0cd0*/  LDC R26, c[0x0][0x610] ;  /* 0x00018400ff1a7b82 */ /* 0x000ee20000000800 */
[----:B------:R-:W-:Y:S05]  /*0ce0*/  @!P0 BRA `(.L_x_10) ;  /* 0x0000000000288947 */ /* 0x000fea0003800000 */
[----:B------:R-:W4:Y:S02]  /*0cf0*/  LDC R9, c[0x0][0x64c] ;  /* 0x00019300ff097b82 */ /* 0x000f240000000800 */
[----:B----4-:R-:W-:-:S05]  /*0d00*/  IADD3 R9, P0, R28, R9, RZ ;  /* 0x000000091c097210 */ /* 0x010fca0007f1e0ff */
        /* <DEDUP_REMOVED lines=8> */
.L_x_10:
[----:B-1----:R-:W-:Y:S01]  /*0d90*/  SHF.R.U64 R4, R4, R14, R5 ;  /* 0x0000000e04047219 */ /* 0x002fe20000001205 */
[----:B0-----:R-:W-:Y:S01]  /*0da0*/  VIADD R6, R15, 0xffffffff ;  /* 0xffffffff0f067836 */ /* 0x001fe20000000000 */
[----:B------:R-:W-:Y:S02]  /*0db0*/  SHF.L.U32 R0, R21, R12, RZ ;  /* 0x0000000c15007219 */ /* 0x000fe400000006ff */
[----:B------:R-:W-:Y:S01]  /*0dc0*/  LOP3.LUT R5, R27, R10, RZ, 0xc0, !PT ;  /* 0x0000000a1b057212 */ /* 0x000fe200078ec0ff */
[----:B------:R-:W-:Y:S01]  /*0dd0*/  IMAD.MOV R7, RZ, RZ, -R4 ;  /* 0x000000ffff077224 */ /* 0x000fe200078e0a04 */
[----:B------:R-:W-:Y:S02]  /*0de0*/  SEL R3, R3, R30, !P1 ;  /* 0x0000001e03037207 */ /* 0x000fe40004800000 */
[----:B------:R-:W-:Y:S01]  /*0df0*/  LOP3.LUT R6, R13, R6, RZ, 0xc0, !PT ;  /* 0x000000060d067212 */ /* 0x000fe200078ec0ff */
[----:B------:R-:W-:Y:S02]  /*0e00*/  IMAD R4, R0, R4, R5 ;  /* 0x0000000400047224 */ /* 0x000fe400078e0205 */
[----:B--2---:R-:W-:-:S02]  /*0e10*/  IMAD R0, R7, R20, R28 ;  /* 0x0000001407007224 */ /* 0x004fc400078e021c */
[----:B---3--:R-:W-:Y:S02]  /*0e20*/  IMAD R3, R4, R26, R3 ;  /* 0x0000001a04037224 */ /* 0x008fe400078e0203 */
[----:B------:R-:W-:Y:S02]  /*0e30*/  IMAD R68, R0, R15, R6 ;  /* 0x0000000f00447224 */ /* 0x000fe400078e0206 */
[----:B------:R-:W-:-:S03]  /*0e40*/  IMAD.MOV.U32 R4, RZ, RZ, 0x1 ;  /* 0x00000001ff047424 */ /* 0x000fc600078e00ff */
[----:B------:R-:W-:Y:S02]  /*0e50*/  SEL R69, R68, R3, !P1 ;  /* 0x0000000344457207 */ /* 0x000fe40004800000 */
[----:B------:R-:W-:Y:S02]  /*0e60*/  PRMT R0, R4, 0x7610, R0 ;  /* 0x0000761004007816 */ /* 0x000fe40000000000 */
[----:B------:R-:W-:-:S07]  /*0e70*/  SEL R68, R3, R68, !P1 ;  /* 0x0000004403447207 */ /* 0x000fce0004800000 */
.L_x_8:
[----:B------:R-:W-:-:S08]  /*0e80*/  NOP ;  /* 0x0000000000007918 */ /* 0x000fd00000000000 */
[----:B------:R-:W0:Y:S02]  /*0e90*/  USETMAXREG.TRY_ALLOC.CTAPOOL UP0, 0xe8 ;  /* 0x000000e8000079c8 */ /* 0x000e240008000600 */
[----:B0-----:R-:W-:-:S13]  /*0ea0*/  PLOP3.LUT P0, PT, PT, PT, UP0, 0x80, 0x0 ;  /* 0x000000000000781c */ /* 0x001fda0003f0f008 */
[----:B------:R-:W-:Y:S05]  /*0eb0*/  @!P0 BRA `(.L_x_8) ;  /* 0xfffffffc00f08947 */ /* 0x000fea000383ffff */
[----:B------:R-:W-:Y:S01]  /*0ec0*/  ULDC.64 UR4, c[0x0][0x598] ;  /* 0x0001660000047ab9 */ /* 0x000fe20000000a00 */
[----:B------:R-:W-:Y:S01]  /*0ed0*/  ULDC.64 UR36, c[0x0][0x208] ;  /* 0x0000820000247ab9 */ /* 0x000fe20000000a00 */
[----:B------:R-:W-:-:S04]  /*0ee0*/  ISETP.NE.U32.AND P0, PT, RZ, UR4, PT ;  /* 0x00000004ff007c0c */ /* 0x000fc8000bf05070 */
[----:B------:R-:W-:-:S13]  /*0ef0*/  ISETP.NE.AND.EX P0, PT, RZ, UR5, PT, P0 ;  /* 0x00000005ff007c0c */ /* 0x000fda000bf05300 */
[----:B------:R-:W-:Y:S05]  /*0f00*/  @!P0 BRA `(.L_x_11) ;  /* 0x00000000001c8947 */ /* 0x000fea0003800000 */
[----:B------:R-:W0:Y:S02]  /*0f10*/  LDC.64 R4, c[0x0][0x598] ;  /* 0x00016600ff047b82 */ /* 0x000e240000000a00 */
[----:B0-----:R-:W2:Y:S02]  /*0f20*/  LDG.E.64 R4, desc[UR36][R4.64] ;  /* 0x0000002404047981 */ /* 0x001ea4000c1e1b00 */
[----:B--2---:R-:W-:-:S04]  /*0f30*/  ISETP.NE.U32.AND P0, PT, R4, RZ, PT ;  /* 0x000000ff0400720c */ /* 0x004fc80003f05070 */
[----:B------:R-:W-:-:S13]  /*0f40*/  ISETP.NE.AND.EX P0, PT, R5, RZ, PT, P0 ;  /* 0x000000ff0500720c */ /* 0x000fda0003f05300 */
[----:B------:R-:W-:Y:S05]  /*0f50*/  @!P0 BRA `(.L_x_11) ;  /* 0x0000000000088947 */ /* 0x000fea0003800000 */
[----:B------:R0:W5:Y:S01]  /*0f60*/  LD.E R64, desc[UR36][R4.64] ;  /* 0x0000002404407980 */ /* 0x000162000c101900 */
[----:B------:R-:W-:Y:S05]  /*0f70*/  BRA `(.L_x_12) ;  /* 0x0000000000247947 */ /* 0x000fea0003800000 */
.L_x_11:
[----:B------:R-:W-:Y:S02]  /*0f80*/  ULDC.64 UR4, c[0x0][0x588] ;  /* 0x0001620000047ab9 */ /* 0x000fe40000000a00 */
[----:B------:R-:W-:-:S04]  /*0f90*/  ISETP.NE.U32.AND P0, PT, RZ, UR4, PT ;  /* 0x00000004ff007c0c */ /* 0x000fc8000bf05070 */
[----:B------:R-:W-:-:S13]  /*0fa0*/  ISETP.NE.AND.EX P0, PT, RZ, UR5, PT, P0 ;  /* 0x00000005ff007c0c */ /* 0x000fda000bf05300 */
[----:B------:R-:W-:Y:S05]  /*0fb0*/  @!P0 BRA `(.L_x_13) ;  /* 0x00000000000c8947 */ /* 0x000fea0003800000 */
[----:B------:R-:W0:Y:S02]  /*0fc0*/  LDC.64 R64, c[0x0][0x588] ;  /* 0x00016200ff407b82 */ /* 0x000e240000000a00 */
[----:B0-----:R1:W5:Y:S01]  /*0fd0*/  LDG.E R64, desc[UR36][R64.64] ;  /* 0x0000002440407981 */ /* 0x001362000c1e1900 */
[----:B------:R-:W-:Y:S05]  /*0fe0*/  BRA `(.L_x_12) ;  /* 0x0000000000087947 */ /* 0x000fea0003800000 */
.L_x_13:
[----:B------:R-:W-:Y:S02]  /*0ff0*/  ULDC UR4, c[0x0][0x580] ;  /* 0x0001600000047ab9 */ /* 0x000fe40000000800 */
[----:B------:R-:W-:-:S07]  /*1000*/  IMAD.U32 R64, RZ, RZ, UR4 ;  /* 0x00000004ff407e24 */ /* 0x000fce000f8e00ff */
.L_x_12:
[----:B------:R-:W-:Y:S02]  /*1010*/  ULDC.64 UR4, c[0x0][0x5a0] ;  /* 0x0001680000047ab9 */ /* 0x000fe40000000a00 */
[----:B------:R-:W-:-:S04]  /*1020*/  ISETP.NE.U32.AND P0, PT, RZ, UR4, PT ;  /* 0x00000004ff007c0c */ /* 0x000fc8000bf05070 */
[----:B------:R-:W-:-:S13]  /*1030*/  ISETP.NE.AND.EX P0, PT, RZ, UR5, PT, P0 ;  /* 0x00000005ff007c0c */ /* 0x000fda000bf05300 */
[----:B------:R-:W-:Y:S05]  /*1040*/  @!P0 BRA `(.L_x_14) ;  /* 0x00000000001c8947 */ /* 0x000fea0003800000 */
[----:B0-----:R-:W0:Y:S02]  /*1050*/  LDC.64 R4, c[0x0][0x5a0] ;  /* 0x00016800ff047b82 */ /* 0x001e240000000a00 */
[----:B0-----:R-:W2:Y:S02]  /*1060*/  LDG.E.64 R4, desc[UR36][R4.64] ;  /* 0x0000002404047981 */ /* 0x001ea4000c1e1b00 */
[----:B--2---:R-:W-:-:S04]  /*1070*/  ISETP.NE.U32.AND P0, PT, R4, RZ, PT ;  /* 0x000000ff0400720c */ /* 0x004fc80003f05070 */
[----:B------:R-:W-:-:S13]  /*1080*/  ISETP.NE.AND.EX P0, PT, R5, RZ, PT, P0 ;  /* 0x000000ff0500720c */ /* 0x000fda0003f05300 */
[----:B------:R-:W-:Y:S05]  /*1090*/  @!P0 BRA `(.L_x_14) ;  /* 0x0000000000088947 */ /* 0x000fea0003800000 */
[----:B-1----:R0:W5:Y:S01]  /*10a0*/  LD.E R65, desc[UR36][R4.64] ;  /* 0x0000002404417980 */ /* 0x002162000c101900 */
[----:B------:R-:W-:Y:S05]  /*10b0*/  BRA `(.L_x_15) ;  /* 0x0000000000247947 */ /* 0x000fea0003800000 */
.L_x_14:
[----:B------:R-:W-:Y:S02]  /*10c0*/  ULDC.64 UR4, c[0x0][0x590] ;  /* 0x0001640000047ab9 */ /* 0x000fe40000000a00 */
[----:B------:R-:W-:-:S04]  /*10d0*/  ISETP.NE.U32.AND P0, PT, RZ, UR4, PT ;  /* 0x00000004ff007c0c */ /* 0x000fc8000bf05070 */
[----:B------:R-:W-:-:S13]  /*10e0*/  ISETP.NE.AND.EX P0, PT, RZ, UR5, PT, P0 ;  /* 0x00000005ff007c0c */ /* 0x000fda000bf05300 */
[----:B------:R-:W-:Y:S05]  /*10f0*/  @!P0 BRA `(.L_x_16) ;  /* 0x00000000000c8947 */ /* 0x000fea0003800000 */
[----:B0-----:R-:W1:Y:S02]  /*1100*/  LDC.64 R4, c[0x0][0x590] ;  /* 0x00016400ff047b82 */ /* 0x001e640000000a00 */
[----:B-1----:R1:W5:Y:S01]  /*1110*/  LDG.E R65, desc[UR36][R4.64] ;  /* 0x0000002404417981 */ /* 0x002362000c1e1900 */
[----:B------:R-:W-:Y:S05]  /*1120*/  BRA `(.L_x_15) ;  /* 0x0000000000087947 */ /* 0x000fea0003800000 */
.L_x_16:
[----:B------:R-:W-:Y:S02]  /*1130*/  ULDC UR4, c[0x0][0x584] ;  /* 0x0001610000047ab9 */ /* 0x000fe40000000800 */
[----:B-1----:R-:W-:-:S07]  /*1140*/  IMAD.U32 R65, RZ, RZ, UR4 ;  /* 0x00000004ff417e24 */ /* 0x002fce000f8e00ff */
.L_x_15:
[----:B------:R-:W-:-:S13]  /*1150*/  LOP3.LUT P0, RZ, R0, 0xff, RZ, 0xc0, !PT ;  /* 0x000000ff00ff7812 */ /* 0x000fda000780c0ff */
[----:B------:R-:W-:Y:S05]  /*1160*/  @!P0 EXIT ;  /* 0x000000000000894d */ /* 0x000fea0003800000 */
[----:B------:R-:W-:Y:S01]  /*1170*/  ULDC UR4, c[0x0][0x28c] ;  /* 0x0000a30000047ab9 */ /* 0x000fe20000000800 */
[----:B------:R-:W-:Y:S01]  /*1180*/  LOP3.LUT R66, R19, 0x1, RZ, 0xfc, !PT ;  /* 0x0000000113427812 */ /* 0x000fe200078efcff */
[----:B------:R-:W-:Y:S01]  /*1190*/  UIADD3 UR4, UR4, 0x7f, URZ ;  /* 0x0000007f04047890 */ /* 0x000fe2000fffe03f */
[----:B------:R-:W-:Y:S01]  /*11a0*/  UMOV UR38, URZ ;  /* 0x0000003f00267c82 */ /* 0x000fe20008000000 */
[----:B------:R-:W-:Y:S02]  /*11b0*/  UMOV UR39, URZ ;  /* 0x0000003f00277c82 */ /* 0x000fe40008000000 */
[----:B------:R-:W-:-:S04]  /*11c0*/  USHF.R.S32.HI UR5, URZ, 0x1f, UR4 ;  /* 0x0000001f3f057899 */ /* 0x000fc80008011404 */
[----:B------:R-:W-:-:S04]  /*11d0*/  ULEA.HI UR5, UR5, UR4, URZ, 0x7 ;  /* 0x0000000405057291 */ /* 0x000fc8000f8f383f */
[----:B------:R-:W-:-:S12]  /*11e0*/  USHF.R.S32.HI UR40, URZ, 0x7, UR5 ;  /* 0x000000073f287899 */ /* 0x000fd80008011405 */
.L_x_114:
[----:B------:R-:W-:Y:S01]  /*11f0*/  LOP3.LUT R0, R18, 0x80, RZ, 0xc0, !PT ;  /* 0x0000008012007812 */ /* 0x000fe200078ec0ff */
[----:B--2---:R-:W2:Y:S01]  /*1200*/  S2UR UR7, SR_CgaCtaId ;  /* 0x00000000000779c3 */ /* 0x004ea20000008800 */
[----:B------:R-:W-:Y:S02]  /*1210*/  UMOV UR6, 0x400 ;  /* 0x0000040000067882 */ /* 0x000fe40000000000 */
[----:B------:R-:W-:-:S06]  /*1220*/  SHF.R.U32.HI R0, RZ, 0x7, R0 ;  /* 0x00000007ff007819 */ /* 0x000fcc0000011600 */
[----:B---3--:R-:W3:Y:S01]  /*1230*/  SHFL.IDX PT, R0, R0, RZ, 0x1f ;  /* 0x00001fff00007589 */ /* 0x008ee200000e0000 */
[----:B--2---:R-:W-:Y:S01]  /*1240*/  ULEA UR6, UR7, UR6, 0x18 ;  /* 0x0000000607067291 */ /* 0x004fe2000f8ec03f */
[----:B---3--:R-:W-:-:S13]  /*1250*/  R2UR UR4, R0 ;  /* 0x00000000000472ca */ /* 0x008fda00000e0000 */
[----:B------:R-:W-:-:S04]  /*1260*/  ULEA.HI UR5, UR4, UR4, URZ, 0x1 ;  /* 0x0000000404057291 */ /* 0x000fc8000f8f083f */
[----:B------:R-:W-:-:S04]  /*1270*/  ULOP3.LUT UR5, UR5, 0x7fffe, URZ, 0xc0, !UPT ;  /* 0x0007fffe05057892 */ /* 0x000fc8000f8ec03f */
[----:B------:R-:W-:-:S03]  /*1280*/  UIADD3 UR5, UR4, -UR5, URZ ;  /* 0x8000000504057290 */ /* 0x000fc6000fffe03f */
[----:B------:R-:W-:Y:S01]  /*1290*/  ULDC UR4, c[0x0][0x28c] ;  /* 0x0000a30000047ab9 */ /* 0x000fe20000000800 */
[----:B------:R-:W-:Y:S01]  /*12a0*/  ULEA UR5, UR5, UR6, 0xd ;  /* 0x0000000605057291 */ /* 0x000fe2000f8e683f */
[----:B------:R-:W-:-:S03]  /*12b0*/  ISETP.LT.AND P0, PT, RZ, UR4, PT ;  /* 0x00000004ff007c0c */ /* 0x000fc6000bf01270 */
[----:B------:R-:W-:-:S04]  /*12c0*/  UIADD3 UR5, UR5, 0x100, URZ ;  /* 0x0000010005057890 */ /* 0x000fc8000fffe03f */
[----:B------:R-:W-:-:S04]  /*12d0*/  USHF.R.U32.HI UR5, URZ, 0x4, UR5 ;  /* 0x000000043f057899 */ /* 0x000fc80008011605 */
[----:B------:R-:W-:Y:S02]  /*12e0*/  ULOP3.LUT UR41, UR5, 0x3fff, URZ, 0xc0, !UPT ;  /* 0x00003fff05297892 */ /* 0x000fe4000f8ec03f */
[----:B-1--45:R-:W-:Y:S10]  /*12f0*/  @P0 BRA `(.L_x_17) ;  /* 0x0000000000400947 */ /* 0x032ff40003800000 */
[----:B------:R-:W-:Y:S01]  /*1300*/  MOV R0, 0x0 ;  /* 0x0000000000007802 */ /* 0x000fe20000000f00 */
[----:B------:R-:W-:Y:S01]  /*1310*/  ULDC.64 UR4, c[0x4][0x68] ;  /* 0x01001a0000047ab9 */ /* 0x000fe20000000a00 */
[----:B------:R-:W-:Y:S01]  /*1320*/  ULDC.64 UR6, c[0x4][0x8] ;  /* 0x0100020000067ab9 */ /* 0x000fe20000000a00 */
[----:B01----:R-:W-:Y:S01]  /*1330*/  IMAD.U32 R4, RZ, RZ, UR4 ;  /* 0x00000004ff047e24 */ /* 0x003fe2000f8e00ff */
[----:B------:R0:W1:Y:S01]  /*1340*/  LDC.64 R14, c[0x4][R0] ;  /* 0x01000000000e7b82 */ /* 0x0000620000000a00 */
[----:B------:R-:W-:Y:S01]  /*1350*/  IMAD.U32 R5, RZ, RZ, UR5 ;  /* 0x00000005ff057e24 */ /* 0x000fe2000f8e00ff */
[----:B------:R-:W-:Y:S01]  /*1360*/  ULDC.64 UR4, c[0x4][0x70] ;  /* 0x01001c0000047ab9 */ /* 0x000fe20000000a00 */
[----:B------:R-:W-:Y:S02]  /*1370*/  IMAD.U32 R10, RZ, RZ, UR6 ;  /* 0x00000006ff0a7e24 */ /* 0x000fe4000f8e00ff */
[----:B------:R-:W-:Y:S02]  /*1380*/  IMAD.U32 R6, RZ, RZ, UR4 ;  /* 0x00000004ff067e24 */ /* 0x000fe4000f8e00ff */
[----:B------:R-:W-:-:S02]  /*1390*/  IMAD.U32 R7, RZ, RZ, UR5 ;  /* 0x00000005ff077e24 */ /* 0x000fc4000f8e00ff */
[----:B------:R-:W-:Y:S02]  /*13a0*/  IMAD.U32 R11, RZ, RZ, UR7 ;  /* 0x00000007ff0b7e24 */ /* 0x000fe4000f8e00ff */
[----:B------:R-:W-:Y:S02]  /*13b0*/  IMAD.MOV.U32 R8, RZ, RZ, 0x1e1 ;  /* 0x000001e1ff087424 */ /* 0x000fe400078e00ff */
[----:B------:R-:W-:Y:S02]  /*13c0*/  IMAD.MOV.U32 R12, RZ, RZ, 0x1 ;  /* 0x00000001ff0c7424 */ /* 0x000fe400078e00ff */
[----:B0-----:R-:W-:-:S07]  /*13d0*/  IMAD.MOV.U32 R13, RZ, RZ, RZ ;  /* 0x000000ffff0d7224 */ /* 0x001fce00078e00ff */
[----:B------:R-:W-:-:S07]  /*13e0*/  LEPC R20, `(.L_x_17) ;  /* 0x000000001014794e */ /* 0x000fce0000000000 */
[----:B-1---5:R-:W-:Y:S05]  /*13f0*/  CALL.ABS.NOINC R14 ;  /* 0x000000000e007343 */ /* 0x022fea0003c00000 */
.L_x_17:
[----:B------:R-:W-:-:S13]  /*1400*/  ISETP.NE.AND P0, PT, R66, 0x3, PT ;  /* 0x000000034200780c */ /* 0x000fda0003f05270 */
[----:B------:R-:W-:Y:S05]  /*1410*/  @!P0 BRA `(.L_x_18) ;  /* 0x0000000000048947 */ /* 0x000fea0003800000 */
[----:B------:R-:W-:Y:S01]  /*1420*/  BPT.TRAP 0x1 ;  /* 0x000000040000795c */ /* 0x000fe20000300000 */
.L_x_18:
[----:B------:R-:W2:Y:S01]  /*1430*/  S2UR UR5, SR_CgaCtaId ;  /* 0x00000000000579c3 */ /* 0x000ea20000008800 */
[----:B------:R-:W-:Y:S01]  /*1440*/  UMOV UR4, 0x400 ;  /* 0x0000040000047882 */ /* 0x000fe20000000000 */
[----:B------:R-:W-:Y:S02]  /*1450*/  IMAD.U32 R0, RZ, RZ, UR38 ;  /* 0x00000026ff007e24 */ /* 0x000fe4000f8e00ff */
[----:B------:R-:W-:-:S03]  /*1460*/  IMAD.U32 R3, RZ, RZ, UR39 ;  /* 0x00000027ff037e24 */ /* 0x000fc6000f8e00ff */
[----:B------:R-:W-:Y:S01]  /*1470*/  SHF.L.U32 R0, R0, 0x1f, RZ ;  /* 0x0000001f00007819 */ /* 0x000fe200000006ff */
[----:B--2---:R-:W-:-:S06]  /*1480*/  ULEA UR4, UR5, UR4, 0x18 ;  /* 0x0000000405047291 */ /* 0x004fcc000f8ec03f */
[----:B------:R-:W-:-:S04]  /*1490*/  IMAD.U32 R6, RZ, RZ, UR4 ;  /* 0x00000004ff067e24 */ /* 0x000fc8000f8e00ff */
[----:B------:R-:W-:-:S04]  /*14a0*/  IMAD R3, R3, 0x8, R6 ;  /* 0x0000000803037824 */ /* 0x000fc800078e0206 */
[----:B------:R2:W3:Y:S01]  /*14b0*/  SYNCS.PHASECHK.TRANS64.TRYWAIT P1, [R3+URZ], R0 ;  /* 0x00000000030075a7 */ /* 0x0004e2000802017f */
[----:B------:R-:W-:Y:S05]  /*14c0*/  @!P0 BRA `(.L_x_19) ;  /* 0x0000000000048947 */ /* 0x000fea0003800000 */
[----:B------:R-:W-:Y:S01]  /*14d0*/  BPT.TRAP 0x1 ;  /* 0x000000040000795c */ /* 0x000fe20000300000 */
.L_x_19:
[----:B---3--:R-:W-:Y:S05]  /*14e0*/  @P1 BRA `(.L_x_20) ;  /* 0x0000000000081947 */ /* 0x008fea0003800000 */
[----:B------:R-:W3:Y:S02]  /*14f0*/  SYNCS.PHASECHK.TRANS64.TRYWAIT P1, [R3+URZ], R0 ;  /* 0x00000000030075a7 */ /* 0x000ee4000802017f */
[----:B---3--:R-:W-:Y:S05]  /*1500*/  @!P1 BRA `(.L_x_21) ;  /* 0x0000007000089947 */ /* 0x008fea0003800000 */
.L_x_20:
[----:B------:R-:W-:-:S04]  /*1510*/  UISETP.LT.AND UP0, UPT, UR40, 0x1, UPT ;  /* 0x000000012800788c */ /* 0x000fc8000bf01270 */
[----:B------:R-:W-:-:S06]  /*1520*/  USEL UR4, UR40, 0x1, UP0 ;  /* 0x0000000128047887 */ /* 0x000fcc0008000000 */
[----:B--23--:R-:W-:Y:S01]  /*1530*/  IMAD.U32 R0, RZ, RZ, UR4 ;  /* 0x00000004ff007e24 */ /* 0x00cfe2000f8e00ff */
[----:B------:R-:W-:Y:S05]  /*1540*/  WARPSYNC.ALL ;  /* 0x0000000000007948 */ /* 0x000fea0003800000 */
[----:B------:R-:W-:-:S04]  /*1550*/  IADD3 R0, -R0, UR40, RZ ;  /* 0x0000002800007c10 */ /* 0x000fc8000fffe1ff */
[----:B------:R-:W-:Y:S02]  /*1560*/  ISETP.GE.AND P1, PT, R0, 0x1, PT ;  /* 0x000000010000780c */ /* 0x000fe40003f26270 */
[----:B------:R-:W-:Y:S01]  /*1570*/  R2UR UR4, R6 ;  /* 0x00000000060472ca */ /* 0x000fe200000e0000 */
[----:B------:R-:W-:Y:S01]  /*1580*/  WARPGROUP.ARRIVE ;  /* 0x00000000000079c5 */ /* 0x000fe20000000000 */
[----:B------:R-:W-:Y:S01]  /*1590*/  UMOV UR9, 0x40000040 ;  /* 0x4000004000097882 */ /* 0x000fe20000000000 */
[----:B------:R-:W-:Y:S01]  /*15a0*/  UMOV UR11, 0x40000040 ;  /* 0x40000040000b7882 */ /* 0x000fe20000000000 */
[----:B------:R-:W-:Y:S01]  /*15b0*/  UMOV UR13, UR9 ;  /* 0x00000009000d7c82 */ /* 0x000fe20008000000 */
[----:B------:R-:W-:Y:S01]  /*15c0*/  UMOV UR15, 0x40000040 ;  /* 0x40000040000f7882 */ /* 0x000fe20000000000 */
[----:B------:R-:W-:Y:S01]  /*15d0*/  UMOV UR17, UR9 ;  /* 0x0000000900117c82 */ /* 0x000fe20008000000 */
[----:B------:R-:W-:-:S06]  /*15e0*/  UMOV UR19, 0x40000040 ;  /* 0x4000004000137882 */ /* 0x000fcc0000000000 */
[----:B------:R-:W-:-:S04]  /*15f0*/  UIADD3 UR4, UR4, 0x20100, URZ ;  /* 0x0002010004047890 */ /* 0x000fc8000fffe03f */
[----:B------:R-:W-:Y:S02]  /*1600*/  USHF.R.U32.HI UR5, URZ, 0x4, UR4 ;  /* 0x000000043f057899 */ /* 0x000fe40008011604 */
[----:B------:R-:W-:Y:S02]  /*1610*/  ULOP3.LUT UR4, UR41, 0x10000, URZ, 0xfc, !UPT ;  /* 0x0001000029047892 */ /* 0x000fe4000f8efc3f */
[----:B------:R-:W-:Y:S02]  /*1620*/  ULOP3.LUT UR5, UR5, 0x3fff, URZ, 0xc0, !UPT ;  /* 0x00003fff05057892 */ /* 0x000fe4000f8ec03f */
[----:B------:R-:W-:Y:S02]  /*1630*/  ULEA UR8, UR39, UR4, 0xb ;  /* 0x0000000427087291 */ /* 0x000fe4000f8e583f */
[----:B------:R-:W-:-:S04]  /*1640*/  ULOP3.LUT UR5, UR5, 0x10000, URZ, 0xfc, !UPT ;  /* 0x0001000005057892 */ /* 0x000fc8000f8efc3f */
[----:B------:R-:W-:Y:S01]  /*1650*/  UIMAD UR6, UR39, 0x500, UR5 ;  /* 0x00000500270678a4 */ /* 0x000fe2000f8e0205 */
[----:B------:R-:W-:Y:S01]  /*1660*/  UMOV UR12, UR8 ;  /* 0x00000008000c7c82 */ /* 0x000fe20008000000 */
[----:B------:R-:W-:Y:S02]  /*1670*/  UMOV UR16, UR8 ;  /* 0x0000000800107c82 */ /* 0x000fe40008000000 */
[----:B------:R-:W-:Y:S02]  /*1680*/  UIADD3 UR14, UR6, 0x80, URZ ;  /* 0x00000080060e7890 */ /* 0x000fe4000fffe03f */
[----:B------:R-:W-:Y:S02]  /*1690*/  UIADD3 UR18, UR6, 0x100, URZ ;  /* 0x0000010006127890 */ /* 0x000fe4000fffe03f */
[----:B------:R-:W-:Y:S01]  /*16a0*/  UMOV UR10, UR6 ;  /* 0x00000006000a7c82 */ /* 0x000fe20008000000 */
[----:B------:R-:W-:Y:S01]  /*16b0*/  UIADD3 UR7, UR6, 0x180, URZ ;  /* 0x0000018006077890 */ /* 0x000fe2000fffe03f */
[----:B------:R-:W-:Y:S01]  /*16c0*/  HGMMA.64x16x16.F32 R56, gdesc[UR8], RZ, !UPT, gsb0 ;  /* 0x00200000083879f0 */ /* 0x000fe2000c0008ff */
[----:B------:R-:W-:Y:S01]  /*16d0*/  UIADD3 UR10, UR6, 0x200, URZ ;  /* 0x00000200060a7890 */ /* 0x000fe2000fffe03f */
[----:B------:R-:W-:Y:S01]  /*16e0*/  UMOV UR11, 0x40000040 ;  /* 0x40000040000b7882 */ /* 0x000fe20000000000 */
[----:B------:R-:W-:-:S02]  /*16f0*/  WARPGROUP.DEPBAR.LE gsb0, 0x0 ;  /* 0x00008000000079c5 */ /* 0x000fc40000010000 */
[----:B------:R-:W-:-:S06]  /*1700*/  WARPGROUP.ARRIVE ;  /* 0x00000000000079c5 */ /* 0x000fcc0000000000 */
[----:B------:R-:W-:Y:S01]  /*1710*/  HGMMA.64x16x16.F32 R48, gdesc[UR12], RZ, !UPT, gsb0 ;  /* 0x002000000c3079f0 */ /* 0x000fe2000c0008ff */
[----:B------:R-:W-:Y:S01]  /*1720*/  UMOV UR12, UR8 ;  /* 0x00000008000c7c82 */ /* 0x000fe20008000000 */
[----:B------:R-:W-:Y:S01]  /*1730*/  UMOV UR13, UR9 ;  /* 0x00000009000d7c82 */ /* 0x000fe20008000000 */
[----:B------:R-:W-:Y:S01]  /*1740*/  UMOV UR14, UR7 ;  /* 0x00000007000e7c82 */ /* 0x000fe20008000000 */
[----:B------:R-:W-:Y:S01]  /*1750*/  UMOV UR15, 0x40000040 ;  /* 0x40000040000f7882 */ /* 0x000fe20000000000 */
[----:B------:R-:W-:Y:S01]  /*1760*/  UIADD3 UR7, UR6, 0x102, URZ ;  /* 0x0000010206077890 */ /* 0x000fe2000fffe03f */
[----:B------:R-:W-:Y:S02]  /*1770*/  WARPGROUP.DEPBAR.LE gsb0, 0x0 ;  /* 0x00008000000079c5 */ /* 0x000fe40000010000 */
[----:B------:R-:W-:-:S06]  /*1780*/  WARPGROUP.ARRIVE ;  /* 0x00000000000079c5 */ /* 0x000fcc0000000000 */
[----:B------:R-:W-:Y:S01]  /*1790*/  HGMMA.64x16x16.F32 R40, gdesc[UR16], RZ, !UPT, gsb0 ;  /* 0x00200000102879f0 */ /* 0x000fe2000c0008ff */
[----:B------:R-:W-:Y:S01]  /*17a0*/  UIADD3 UR18, UR6, 0x82, URZ ;  /* 0x0000008206127890 */ /* 0x000fe2000fffe03f */
[----:B------:R-:W-:Y:S01]  /*17b0*/  UMOV UR19, 0x40000040 ;  /* 0x4000004000137882 */ /* 0x000fe20000000000 */
[----:B------:R-:W-:Y:S02]  /*17c0*/  WARPGROUP.DEPBAR.LE gsb0, 0x0 ;  /* 0x00008000000079c5 */ /* 0x000fe40000010000 */
[----:B------:R-:W-:-:S06]  /*17d0*/  WARPGROUP.ARRIVE ;  /* 0x00000000000079c5 */ /* 0x000fcc0000000000 */
[----:B------:R-:W-:Y:S01]  /*17e0*/  HGMMA.64x16x16.F32 R32, gdesc[UR12], RZ, !UPT, gsb0 ;  /* 0x002000000c2079f0 */ /* 0x000fe2000c0008ff */
[----:B------:R-:W-:Y:S01]  /*17f0*/  UMOV UR12, UR8 ;  /* 0x00000008000c7c82 */ /* 0x000fe20008000000 */
[----:B------:R-:W-:Y:S01]  /*1800*/  UMOV UR13, UR9 ;  /* 0x00000009000d7c82 */ /* 0x000fe20008000000 */
[----:B------:R-:W-:Y:S01]  /*1810*/  UMOV UR14, UR10 ;  /* 0x0000000a000e7c82 */ /* 0x000fe20008000000 */
[----:B------:R-:W-:Y:S01]  /*1820*/  UMOV UR15, 0x40000040 ;  /* 0x40000040000f7882 */ /* 0x000fe20000000000 */
[----:B------:R-:W-:Y:S02]  /*1830*/  UIADD3 UR9, UR6, 0x182, URZ ;  /* 0x0000018206097890 */ /* 0x000fe4000fffe03f */
[----:B------:R-:W-:Y:S01]  /*1840*/  UIADD3 UR10, UR6, 0x202, URZ ;  /* 0x00000202060a7890 */ /* 0x000fe2000fffe03f */
[----:B------:R-:W-:Y:S02]  /*1850*/  WARPGROUP.DEPBAR.LE gsb0, 0x0 ;  /* 0x00008000000079c5 */ /* 0x000fe40000010000 */
[----:B------:R-:W-:-:S06]  /*1860*/  WARPGROUP.ARRIVE ;  /* 0x00000000000079c5 */ /* 0x000fcc0000000000 */
[----:B------:R-:W-:Y:S01]  /*1870*/  HGMMA.64x16x16.F32 R24, gdesc[UR12], RZ, !UPT, gsb0 ;  /* 0x002000000c1879f0 */ /* 0x000fe2000c0008ff */
[----:B------:R-:W-:Y:S02]  /*1880*/  UIADD3 UR12, UR8, 0x2, URZ ;  /* 0x00000002080c7890 */ /* 0x000fe4000fffe03f */
[----:B------:R-:W-:Y:S01]  /*1890*/  UIADD3 UR14, UR6, 0x2, URZ ;  /* 0x00000002060e7890 */ /* 0x000fe2000fffe03f */
[----:B------:R-:W-:Y:S01]  /*18a0*/  UMOV UR13, 0x40000040 ;  /* 0x40000040000d7882 */ /* 0x000fe20000000000 */
[----:B------:R-:W-:Y:S01]  /*18b0*/  UMOV UR15, 0x40000040 ;  /* 0x40000040000f7882 */ /* 0x000fe20000000000 */
[----:B------:R-:W-:Y:S02]  /*18c0*/  UMOV UR17, UR13 ;  /* 0x0000000d00117c82 */ /* 0x000fe40008000000 */
[----:B------:R-:W-:Y:S01]  /*18d0*/  UMOV UR16, UR12 ;  /* 0x0000000c00107c82 */ /* 0x000fe20008000000 */
[----:B------:R-:W-:Y:S02]  /*18e0*/  WARPGROUP.DEPBAR.LE gsb0, 0x0 ;  /* 0x00008000000079c5 */ /* 0x000fe40000010000 */
[----:B------:R-:W-:-:S06]  /*18f0*/  WARPGROUP.ARRIVE ;  /* 0x00000000000079c5 */ /* 0x000fcc0000000000 */
[----:B------:R-:W-:Y:S01]  /*1900*/  HGMMA.64x16x16.F32 R56, gdesc[UR12], R56, gsb0 ;  /* 0x002000000c3879f0 */ /* 0x000fe20008000838 */
[----:B------:R-:W-:Y:S01]  /*1910*/  UMOV UR14, UR7 ;  /* 0x00000007000e7c82 */ /* 0x000fe20008000000 */
[----:B------:R-:W-:Y:S01]  /*1920*/  UMOV UR15, 0x40000040 ;  /* 0x40000040000f7882 */ /* 0x000fe20000000000 */
[----:B------:R-:W-:Y:S01]  /*1930*/  UIADD3 UR7, UR6, 0x104, URZ ;  /* 0x0000010406077890 */ /* 0x000fe2000fffe03f */
[----:B------:R-:W-:Y:S02]  /*1940*/  WARPGROUP.DEPBAR.LE gsb0, 0x0 ;  /* 0x00008000000079c5 */ /* 0x000fe40000010000 */
[----:B------:R-:W-:-:S06]  /*1950*/  WARPGROUP.ARRIVE ;  /* 0x00000000000079c5 */ /* 0x000fcc0000000000 */
[----:B------:R-:W-:Y:S01]  /*1960*/  HGMMA.64x16x16.F32 R48, gdesc[UR16], R48, gsb0 ;  /* 0x00200000103079f0 */ /* 0x000fe20008000830 */
[----:B------:R-:W-:Y:S01]  /*1970*/  UIADD3 UR18, UR6, 0x84, URZ ;  /* 0x0000008406127890 */ /* 0x000fe2000fffe03f */
[----:B------:R-:W-:Y:S01]  /*1980*/  UMOV UR19, 0x40000040 ;  /* 0x4000004000137882 */ /* 0x000fe20000000000 */
        /* <DEDUP_REMOVED lines=149> */
[----:B------:R-:W-:Y:S01]  /*22e0*/  UIADD3 UR8, UR8, 0x406, URZ ;  /* 0x0000040608087890 */ /* 0x000fe2000fffe03f */
[----:B------:R-:W-:-:S02]  /*22f0*/  WARPGROUP.DEPBAR.LE gsb0, 0x0 ;  /* 0x00008000000079c5 */ /* 0x000fc40000010000 */
        /* <DEDUP_REMOVED lines=9> */
[----:B------:R-:W-:Y:S02]  /*2390*/  WARPGROUP.DEPBAR.LE gsb0, 0x0 ;  /* 0x00008000000079c5 */ /* 0x000fe40000010000 */
[----:B------:R-:W-:-:S06]  /*23a0*/  WARPGROUP.ARRIVE ;  /* 0x00000000000079c5 */ /* 0x000fcc0000000000 */
[----:B------:R-:W-:Y:S01]  /*23b0*/  HGMMA.64x16x16.F32 R40, gdesc[UR12], R40, gsb0 ;  /* 0x002000000c2879f0 */ /* 0x000fe20008000828 */
[----:B------:R-:W-:Y:S01]  /*23c0*/  UMOV UR14, UR9 ;  /* 0x00000009000e7c82 */ /* 0x000fe20008000000 */
[----:B------:R-:W-:Y:S01]  /*23d0*/  UMOV UR15, 0x40000040 ;  /* 0x40000040000f7882 */ /* 0x000fe20000000000 */
        /* <DEDUP_REMOVED lines=11> */
[----:B------:R-:W-:Y:S01]  /*2490*/  UMOV UR12, UR8 ;  /* 0x00000008000c7c82 */ /* 0x000fe20008000000 */
        /* <DEDUP_REMOVED lines=8> */
[----:B------:R-:W-:Y:S02]  /*2520*/  WARPGROUP.DEPBAR.LE gsb0, 0x0 ;  /* 0x00008000000079c5 */ /* 0x000fe40000010000 */
[----:B------:R-:W-:-:S06]  /*2530*/  WARPGROUP.ARRIVE ;  /* 0x00000000000079c5 */ /* 0x000fcc0000000000 */
[----:B------:R-:W-:Y:S01]  /*2540*/  HGMMA.64x16x16.F32 R48, gdesc[UR8], R48, gsb0 ;  /* 0x00200000083079f0 */ /* 0x000fe20008000830 */
[----:B------:R-:W-:Y:S01]  /*2550*/  UMOV UR10, UR16 ;  /* 0x00000010000a7c82 */ /* 0x000fe20008000000 */
[----:B------:R-:W-:Y:S01]  /*2560*/  UMOV UR11, 0x40000040 ;  /* 0x40000040000b7882 */ /* 0x000fe20000000000 */
[----:B------:R-:W-:Y:S02]  /*2570*/  WARPGROUP.DEPBAR.LE gsb0, 0x0 ;  /* 0x00008000000079c5 */ /* 0x000fe40000010000 */
[----:B------:R-:W-:-:S06]  /*2580*/  WARPGROUP.ARRIVE ;  /* 0x00000000000079c5 */ /* 0x000fcc0000000000 */
[----:B------:R-:W-:Y:S03]  /*2590*/  HGMMA.64x16x16.F32 R40, gdesc[UR12], R40, gsb0 ;  /* 0x002000000c2879f0 */ /* 0x000fe60008000828 */
        /* <DEDUP_REMOVED lines=9> */
[----:B------:R-:W-:Y:S05]  /*2630*/  @!P1 BRA `(.L_x_22) ;  /* 0x0000001000949947 */ /* 0x000fea0003800000 */
[----:B------:R-:W-:Y:S02]  /*2640*/  UIADD3 UR6, UR39, 0x1, URZ ;  /* 0x0000000127067890 */ /* 0x000fe4000fffe03f */
[----:B------:R-:W-:Y:S02]  /*2650*/  IMAD.U32 R3, RZ, RZ, UR39 ;  /* 0x00000027ff037e24 */ /* 0x000fe4000f8e00ff */
[----:B------:R-:W-:-:S04]  /*2660*/  UISETP.NE.AND UP0, UPT, UR6, 0x4, UPT ;  /* 0x000000040600788c */ /* 0x000fc8000bf05270 */
[----:B------:R-:W-:Y:S02]  /*2670*/  USEL UR7, URZ, 0x1, UP0 ;  /* 0x000000013f077887 */ /* 0x000fe40008000000 */
[----:B------:R-:W-:Y:S02]  /*2680*/  USEL UR6, UR6, URZ, UP0 ;  /* 0x0000003f06067287 */ /* 0x000fe40008000000 */
[----:B------:R-:W-:-:S06]  /*2690*/  ULOP3.LUT UR7, UR38, UR7, URZ, 0x3c, !UPT ;  /* 0x0000000726077292 */ /* 0x000fcc000f8e3c3f */
[----:B------:R-:W-:-:S07]  /*26a0*/  IMAD.U32 R7, RZ, RZ, UR7 ;  /* 0x00000007ff077e24 */ /* 0x000fce000f8e00ff */
.L_x_29:
[----:B------:R-:W-:Y:S05]  /*26b0*/  @!P0 BRA `(.L_x_23) ;  /* 0x0000000000048947 */ /* 0x000fea0003800000 */
[----:B------:R-:W-:Y:S01]  /*26c0*/  BPT.TRAP 0x1 ;  /* 0x000000040000795c */ /* 0x000fe20000300000 */
.L_x_23:
[----:B------:R-:W2:Y:S01]  /*26d0*/  S2UR UR8, SR_CgaCtaId ;  /* 0x00000000000879c3 */ /* 0x000ea20000008800 */
[----:B------:R-:W-:Y:S01]  /*26e0*/  UMOV UR7, 0x400 ;  /* 0x0000040000077882 */ /* 0x000fe20000000000 */
[----:B01----:R-:W-:Y:S01]  /*26f0*/  IMAD.U32 R5, RZ, RZ, UR6 ;  /* 0x00000006ff057e24 */ /* 0x003fe2000f8e00ff */
[----:B------:R-:W-:Y:S01]  /*2700*/  SHF.L.U32 R4, R7, 0x1f, RZ ;  /* 0x0000001f07047819 */ /* 0x000fe200000006ff */
[----:B--2---:R-:W-:-:S06]  /*2710*/  ULEA UR7, UR8, UR7, 0x18 ;  /* 0x0000000708077291 */ /* 0x004fcc000f8ec03f */
[----:B------:R-:W-:-:S04]  /*2720*/  IMAD.U32 R6, RZ, RZ, UR7 ;  /* 0x00000007ff067e24 */ /* 0x000fc8000f8e00ff */
[----:B------:R-:W-:-:S04]  /*2730*/  IMAD R5, R5, 0x8, R6 ;  /* 0x0000000805057824 */ /* 0x000fc800078e0206 */
[----:B------:R0:W1:Y:S01]  /*2740*/  SYNCS.PHASECHK.TRANS64.TRYWAIT P1, [R5+URZ], R4 ;  /* 0x00000004050075a7 */ /* 0x000062000802017f */
[----:B------:R-:W-:Y:S05]  /*2750*/  @!P0 BRA `(.L_x_24) ;  /* 0x0000000000048947 */ /* 0x000fea0003800000 */
[----:B------:R-:W-:Y:S01]  /*2760*/  BPT.TRAP 0x1 ;  /* 0x000000040000795c */ /* 0x000fe20000300000 */
.L_x_24:
[----:B-1----:R-:W-:Y:S05]  /*2770*/  @P1 BRA `(.L_x_25) ;  /* 0x0000000000081947 */ /* 0x002fea0003800000 */
[----:B------:R-:W1:Y:S02]  /*2780*/  SYNCS.PHASECHK.TRANS64.TRYWAIT P1, [R5+URZ], R4 ;  /* 0x00000004050075a7 */ /* 0x000e64000802017f */
[----:B-1----:R-:W-:Y:S05]  /*2790*/  @!P1 BRA `(.L_x_26) ;  /* 0x0000005c00789947 */ /* 0x002fea0003800000 */
.L_x_25:
[----:B------:R-:W-:Y:S01]  /*27a0*/  ULEA UR10, UR6, UR4, 0xb ;  /* 0x00000004060a7291 */ /* 0x000fe2000f8e583f */
[----:B------:R-:W-:Y:S01]  /*27b0*/  WARPGROUP.ARRIVE ;  /* 0x00000000000079c5 */ /* 0x000fe20000000000 */
[----:B------:R-:W-:Y:S01]  /*27c0*/  UIMAD UR8, UR6, 0x500, UR5 ;  /* 0x00000500060878a4 */ /* 0x000fe2000f8e0205 */
[----:B------:R-:W-:Y:S01]  /*27d0*/  UMOV UR13, 0x40000040 ;  /* 0x40000040000d7882 */ /* 0x000fe20000000000 */
[----:B------:R-:W-:Y:S02]  /*27e0*/  UMOV UR15, 0x40000040 ;  /* 0x40000040000f7882 */ /* 0x000fe40000000000 */
[----:B------:R-:W-:Y:S01]  /*27f0*/  UIADD3 UR7, UR8, 0x80, URZ ;  /* 0x0000008008077890 */ /* 0x000fe2000fffe03f */
[----:B------:R-:W-:Y:S02]  /*2800*/  UMOV UR12, UR10 ;  /* 0x0000000a000c7c82 */ /* 0x000fe40008000000 */
[----:B------:R-:W-:Y:S01]  /*2810*/  UMOV UR14, UR8 ;  /* 0x00000008000e7c82 */ /* 0x000fe20008000000 */
[----:B------:R-:W-:Y:S01]  /*2820*/  UIADD3 UR9, UR8, 0x100, URZ ;  /* 0x0000010008097890 */ /* 0x000fe2000fffe03f */
[----:B------:R-:W-:Y:S01]  /*2830*/  HGMMA.64x16x16.F32 R56, gdesc[UR12], R56, gsb0 ;  /* 0x002000000c3879f0 */ /* 0x000fe20008000838 */
[----:B------:R-:W-:Y:S01]  /*2840*/  UMOV UR15, 0x40000040 ;  /* 0x40000040000f7882 */ /* 0x000fe20000000000 */
[----:B------:R-:W-:Y:S01]  /*2850*/  UMOV UR14, UR7 ;  /* 0x00000007000e7c82 */ /* 0x000fe20008000000 */
[----:B------:R-:W-:-:S02]  /*2860*/  UIADD3 UR11, UR8, 0x180, URZ ;  /* 0x00000180080b7890 */ /* 0x000fc4000fffe03f */
        /* <DEDUP_REMOVED lines=211> */
[----:B------:R-:W-:Y:S02]  /*35a0*/  UIADD3 UR10, UR8, 0x406, URZ ;  /* 0x00000406080a7890 */ /* 0x000fe4000fffe03f */
        /* <DEDUP_REMOVED lines=26> */
[----:B------:R-:W-:Y:S01]  /*3750*/  BPT.TRAP 0x1 ;  /* 0x000000040000795c */ /* 0x000fe20000300000 */
.L_x_27:
[----:B------:R-:W-:-:S13]  /*3760*/  ISETP.NE.AND P1, PT, R23, RZ, PT ;  /* 0x000000ff1700720c */ /* 0x000fda0003f25270 */
[----:B01----:R-:W-:-:S04]  /*3770*/  @P1 IMAD R4, R3, 0x8, R6 ;  /* 0x0000000803041824 */ /* 0x003fc800078e0206 */
[----:B------:R-:W-:-:S05]  /*3780*/  @P1 VIADD R5, R4, 0x20 ;  /* 0x0000002004051836 */ /* 0x000fca0000000000 */
[----:B------:R-:W-:-:S04]  /*3790*/  @P1 PRMT R5, R22, 0x654, R5 ;  /* 0x0000065416051816 */ /* 0x000fc80000000005 */
[----:B------:R0:W-:Y:S01]  /*37a0*/  @P1 SYNCS.ARRIVE.TRANS64.RED.A1T0 RZ, [R5+URZ], RZ ;  /* 0x000000ff05ff19a7 */ /* 0x0001e2000810043f */
[----:B------:R-:W-:-:S13]  /*37b0*/  ISETP.GT.U32.AND P1, PT, R19, 0x1, PT ;  /* 0x000000011300780c */ /* 0x000fda0003f24070 */
[----:B0-----:R-:W-:Y:S05]  /*37c0*/  @P1 BRA `(.L_x_28) ;  /* 0x0000000000041947 */ /* 0x001fea0003800000 */
[----:B------:R-:W-:Y:S01]  /*37d0*/  BPT.TRAP 0x1 ;  /* 0x000000040000795c */ /* 0x000fe20000300000 */
.L_x_28:
[----:B------:R-:W-:Y:S01]  /*37e0*/  UIADD3 UR6, UR6, 0x1, URZ ;  /* 0x0000000106067890 */ /* 0x000fe2000fffe03f */
[C---:B------:R-:W-:Y:S01]  /*37f0*/  ISETP.GT.AND P2, PT, R0.reuse, 0x1, PT ;  /* 0x000000010000780c */ /* 0x040fe20003f44270 */
[----:B------:R-:W-:Y:S02]  /*3800*/  VIADD R3, R3, 0x1 ;  /* 0x0000000103037836 */ /* 0x000fe40000000000 */
[----:B------:R-:W-:Y:S01]  /*3810*/  UISETP.NE.AND UP0, UPT, UR6, 0x4, UPT ;  /* 0x000000040600788c */ /* 0x000fe2000bf05270 */
[----:B------:R-:W-:Y:S02]  /*3820*/  VIADD R0, R0, 0xffffffff ;  /* 0xffffffff00007836 */ /* 0x000fe40000000000 */
[C---:B------:R-:W-:Y:S01]  /*3830*/  ISETP.NE.AND P1, PT, R3.reuse, 0x4, PT ;  /* 0x000000040300780c */ /* 0x040fe20003f25270 */
[----:B------:R-:W-:Y:S02]  /*3840*/  USEL UR7, URZ, 0x1, UP0 ;  /* 0x000000013f077887 */ /* 0x000fe40008000000 */
[----:B------:R-:W-:Y:S01]  /*3850*/  USEL UR6, UR6, URZ, UP0 ;  /* 0x0000003f06067287 */ /* 0x000fe20008000000 */
[----:B------:R-:W-:-:S03]  /*3860*/  SEL R3, R3, RZ, P1 ;  /* 0x000000ff03037207 */ /* 0x000fc60000800000 */
[----:B------:R-:W-:Y:S01]  /*3870*/  LOP3.LUT R7, R7, UR7, RZ, 0x3c, !PT ;  /* 0x0000000707077c12 */ /* 0x000fe2000f8e3cff */
[----:B------:R-:W-:Y:S07]  /*3880*/  @P2 BRA `(.L_x_29) ;  /* 0xffffffec00882947 */ /* 0x000fee000383ffff */
.L_x_22:
[----:B------:R-:W2:Y:S02]  /*3890*/  LDC R0, c[0x0][0x28c] ;  /* 0x0000a300ff007b82 */ /* 0x000ea40000000800 */
[----:B--2---:R-:W-:-:S13]  /*38a0*/  ISETP.GE.AND P1, PT, R0, 0x1, PT ;  /* 0x000000010000780c */ /* 0x004fda0003f26270 */
[----:B------:R-:W-:Y:S05]  /*38b0*/  @!P1 BRA `(.L_x_30) ;  /* 0x0000000000409947 */ /* 0x000fea0003800000 */
[----:B------:R-:W-:Y:S05]  /*38c0*/  @!P0 BRA `(.L_x_31) ;  /* 0x0000000000048947 */ /* 0x000fea0003800000 */
[----:B------:R-:W-:Y:S01]  /*38d0*/  BPT.TRAP 0x1 ;  /* 0x000000040000795c */ /* 0x000fe20000300000 */
.L_x_31:
[----:B------:R-:W-:Y:S01]  /*38e0*/  ISETP.NE.AND P0, PT, R23, RZ, PT ;  /* 0x000000ff1700720c */ /* 0x000fe20003f05270 */
[----:B------:R-:W-:-:S12]  /*38f0*/  UISETP.LT.AND UP1, UPT, UR40, 0x1, UPT ;  /* 0x000000012800788c */ /* 0x000fd8000bf21270 */
[----:B------:R-:W-:-:S05]  /*3900*/  VOTEU.ANY UP0, P0 ;  /* 0x00000000003f7886 */ /* 0x000fca0000000100 */
[----:B------:R-:W-:-:S04]  /*3910*/  @UP0 USEL UR4, UR40, 0x1, UP1 ;  /* 0x0000000128040887 */ /* 0x000fc80008800000 */
[----:B------:R-:W-:-:S06]  /*3920*/  @UP0 UIADD3 UR4, UR39, UR40, -UR4 ;  /* 0x0000002827040290 */ /* 0x000fcc000fffe804 */
[----:B------:R-:W-:-:S04]  /*3930*/  IMAD.U32 R0, RZ, RZ, UR4 ;  /* 0x00000004ff007e24 */ /* 0x000fc8000f8e00ff */
[----:B------:R-:W-:-:S05]  /*3940*/  @P0 IMAD.SHL.U32 R0, R0, 0x8, RZ ;  /* 0x0000000800000824 */ /* 0x000fca00078e00ff */
[----:B------:R-:W-:-:S04]  /*3950*/  @P0 LOP3.LUT R0, R0, 0x18, RZ, 0xc0, !PT ;  /* 0x0000001800000812 */ /* 0x000fc800078ec0ff */
[----:B------:R-:W-:-:S04]  /*3960*/  @P0 IADD3 R3, R6, 0x20, R0 ;  /* 0x0000002006030810 */ /* 0x000fc80007ffe000 */
[----:B------:R-:W-:-:S04]  /*3970*/  @P0 PRMT R3, R22, 0x654, R3 ;  /* 0x0000065416030816 */ /* 0x000fc80000000003 */
[----:B------:R2:W-:Y:S01]  /*3980*/  @P0 SYNCS.ARRIVE.TRANS64.RED.A1T0 RZ, [R3+URZ], RZ ;  /* 0x000000ff03ff09a7 */ /* 0x0005e2000810043f */
[----:B------:R-:W-:-:S13]  /*3990*/  ISETP.GT.U32.AND P0, PT, R19, 0x1, PT ;  /* 0x000000011300780c */ /* 0x000fda0003f04070 */
[----:B--2---:R-:W-:Y:S05]  /*39a0*/  @P0 BRA `(.L_x_30) ;  /* 0x0000000000040947 */ /* 0x004fea0003800000 */
[----:B------:R-:W-:Y:S01]  /*39b0*/  BPT.TRAP 0x1 ;  /* 0x000000040000795c */ /* 0x000fe20000300000 */
.L_x_30:
[----:B------:R-:W2:Y:S01]  /*39c0*/  LDC R6, c[0x0][0x288] ;  /* 0x0000a200ff067b82 */ /* 0x000ea20000000800 */
[----:B------:R-:W-:Y:S01]  /*39d0*/  UIADD3 UR39, UR40, UR39, URZ ;  /* 0x0000002728277290 */ /* 0x000fe2000fffe03f */
[C---:B01----:R-:W-:Y:S01]  /*39e0*/  LOP3.LUT R5, R18.reuse, 0x3, RZ, 0xc0, !PT ;  /* 0x0000000312057812 */ /* 0x043fe200078ec0ff */
[----:B------:R-:W-:Y:S01]  /*39f0*/  IMAD R69, R69, 0x50, RZ ;  /* 0x0000005045457824 */ /* 0x000fe200078e02ff */
[--C-:B------:R-:W-:Y:S01]  /*3a00*/  SHF.R.U32.HI R0, RZ, 0x7, R18.reuse ;  /* 0x00000007ff007819 */ /* 0x100fe20000011612 */
[----:B------:R-:W-:Y:S01]  /*3a10*/  USHF.R.U32.HI UR4, URZ, 0x2, UR39 ;  /* 0x000000023f047899 */ /* 0x000fe20008011627 */
[----:B------:R-:W-:Y:S01]  /*3a20*/  SHF.R.U32.HI R3, RZ, 0x2, R18 ;  /* 0x00000002ff037819 */ /* 0x000fe20000011612 */
[C---:B------:R-:W-:Y:S01]  /*3a30*/  IMAD.SHL.U32 R10, R18.reuse, 0x2, RZ ;  /* 0x00000002120a7824 */ /* 0x040fe200078e00ff */
[----:B------:R-:W-:Y:S01]  /*3a40*/  LOP3.LUT R4, R18, 0x60, RZ, 0xc0, !PT ;  /* 0x0000006012047812 */ /* 0x000fe200078ec0ff */
[----:B------:R-:W-:Y:S01]  /*3a50*/  ULOP3.LUT UR4, UR4, 0x1, URZ, 0xc0, !UPT ;  /* 0x0000000104047892 */ /* 0x000fe2000f8ec03f */
[----:B------:R-:W-:Y:S01]  /*3a60*/  LOP3.LUT R0, R0, 0x1, RZ, 0xc0, !PT ;  /* 0x0000000100007812 */ /* 0x000fe200078ec0ff */
[----:B------:R-:W-:Y:S01]  /*3a70*/  ULDC UR8, c[0x0][0x284] ;  /* 0x0000a10000087ab9 */ /* 0x000fe20000000800 */
[----:B------:R-:W-:Y:S01]  /*3a80*/  LOP3.LUT R3, R3, 0x7, RZ, 0xc0, !PT ;  /* 0x0000000703037812 */ /* 0x000fe200078ec0ff */
[----:B------:R-:W-:Y:S01]  /*3a90*/  UISETP.GT.U32.AND UP1, UPT, UR39, 0x3, UPT ;  /* 0x000000032700788c */ /* 0x000fe2000bf24070 */
[----:B------:R-:W-:Y:S01]  /*3aa0*/  SHF.R.U32.HI R4, RZ, 0x1, R4 ;  /* 0x00000001ff047819 */ /* 0x000fe20000011604 */
[----:B------:R-:W-:Y:S01]  /*3ab0*/  IMAD.SHL.U32 R8, R0, 0x40, RZ ;  /* 0x0000004000087824 */ /* 0x000fe200078e00ff */
[----:B------:R-:W-:Y:S01]  /*3ac0*/  UISETP.NE.U32.AND UP0, UPT, UR4, 0x1, UPT ;  /* 0x000000010400788c */ /* 0x000fe2000bf05070 */
[----:B------:R-:W-:Y:S01]  /*3ad0*/  SHF.R.S32.HI R15, RZ, 0x1f, R67 ;  /* 0x0000001fff0f7819 */ /* 0x000fe20000011443 */
[----:B------:R-:W-:Y:S01]  /*3ae0*/  ULDC.64 UR6, c[0x0][0x5d0] ;  /* 0x0001740000067ab9 */ /* 0x000fe20000000a00 */
[--C-:B------:R-:W-:Y:S01]  /*3af0*/  IADD3 R7, RZ, -R4, -R3.reuse ;  /* 0x80000004ff077210 */ /* 0x100fe20007ffe803 */
[----:B------:R-:W-:Y:S01]  /*3b00*/  UISETP.LT.U32.AND UP1, UPT, UR40, 0x4, UP1 ;  /* 0x000000042800788c */ /* 0x000fe20008f21070 */
[----:B------:R-:W-:Y:S01]  /*3b10*/  LOP3.LUT R10, R69, 0x6, R10, 0xf8, !PT ;  /* 0x00000006450a7812 */ /* 0x000fe200078ef80a */
[----:B------:R-:W-:Y:S01]  /*3b20*/  UISETP.GT.U32.AND UP0, UPT, UR40, 0x3, !UP0 ;  /* 0x000000032800788c */ /* 0x000fe2000c704070 */
[----:B------:R-:W-:Y:S01]  /*3b30*/  LOP3.LUT R3, R8, 0x40, R3, 0xe2, !PT ;  /* 0x0000004008037812 */ /* 0x000fe200078ee203 */
[----:B--2---:R-:W-:Y:S01]  /*3b40*/  IMAD R12, R5, -0x2, R6 ;  /* 0xfffffffe050c7824 */ /* 0x004fe200078e0206 */
[----:B------:R-:W-:Y:S01]  /*3b50*/  ISETP.GE.AND P0, PT, R69, R6, PT ;  /* 0x000000064500720c */ /* 0x000fe20003f06270 */
[C---:B------:R-:W-:Y:S01]  /*3b60*/  IMAD.SHL.U32 R5, R68.reuse, 0x80, RZ ;  /* 0x0000008044057824 */ /* 0x040fe200078e00ff */
[----:B------:R-:W-:Y:S01]  /*3b70*/  SHF.R.S32.HI R11, RZ, 0x1f, R10 ;  /* 0x0000001fff0b7819 */ /* 0x000fe2000001140a */
[----:B------:R-:W-:Y:S01]  /*3b80*/  IMAD R6, R15, UR6, RZ ;  /* 0x000000060f067c24 */ /* 0x000fe2000f8e02ff */
[----:B------:R-:W-:Y:S01]  /*3b90*/  USEL UR5, URZ, 0x1, !UP1 ;  /* 0x000000013f057887 */ /* 0x000fe2000c800000 */
[----:B------:R-:W-:Y:S01]  /*3ba0*/  IMAD.WIDE R8, R68, 0x80, RZ ;  /* 0x0000008044087825 */ /* 0x000fe200078e02ff */
[----:B------:R-:W-:Y:S01]  /*3bb0*/  ISETP.GE.OR P0, PT, R5, UR8, P0 ;  /* 0x0000000805007c0c */ /* 0x000fe20008706670 */
[----:B------:R-:W-:-:S02]  /*3bc0*/  USEL UR4, URZ, 0x1, !UP0 ;  /* 0x000000013f047887 */ /* 0x000fc4000c000000 */
[----:B------:R-:W-:Y:S01]  /*3bd0*/  IMAD R0, R0, -0x40, R7 ;  /* 0xffffffc000007824 */ /* 0x000fe200078e0207 */
[----:B------:R-:W-:Y:S01]  /*3be0*/  LOP3.LUT R81, R8, R3, R4, 0xfe, !PT ;  /* 0x0000000308517212 */ /* 0x000fe200078efe04 */
[C---:B------:R-:W-:Y:S01]  /*3bf0*/  IMAD R13, R67.reuse, UR7, R6 ;  /* 0x00000007430d7c24 */ /* 0x040fe2000f8e0206 */
[----:B------:R-:W-:Y:S01]  /*3c00*/  ULOP3.LUT UR39, UR39, 0x3, URZ, 0xc0, !UPT ;  /* 0x0000000327277892 */ /* 0x000fe2000f8ec03f */
[----:B------:R-:W-:Y:S01]  /*3c10*/  IMAD.WIDE.U32 R6, R67, UR6, R10 ;  /* 0x0000000643067c25 */ /* 0x000fe2000f8e000a */
[----:B------:R-:W-:Y:S01]  /*3c20*/  ULOP3.LUT UR38, UR4, UR38, UR5, 0x96, !UPT ;  /* 0x0000002604267292 */ /* 0x000fe2000f8e9605 */
[----:B------:R-:W-:Y:S02]  /*3c30*/  IADD3 R3, -R5, UR8, R0 ;  /* 0x0000000805037c10 */ /* 0x000fe4000fffe100 */
[----:B------:R-:W-:Y:S02]  /*3c40*/  IMAD.IADD R7, R7, 0x1, R13 ;  /* 0x0000000107077824 */ /* 0x000fe400078e020d */
[----:B------:R-:W-:-:S02]  /*3c50*/  IMAD.IADD R4, R12, 0x1, -R69 ;  /* 0x000000010c047824 */ /* 0x000fc400078e0a45 */
[----:B------:R-:W-:Y:S01]  /*3c60*/  IMAD.MOV.U32 R0, RZ, RZ, -0x1 ;  /* 0xffffffffff007424 */ /* 0x000fe200078e00ff */
[----:B------:R-:W-:Y:S06]  /*3c70*/  @P0 BRA `(.L_x_32) ;  /* 0x0000002800e80947 */ /* 0x000fec0003800000 */
[----:B------:R-:W0:Y:S01]  /*3c80*/  LDC.64 R12, c[0x0][0x5c8] ;  /* 0x00017200ff0c7b82 */ /* 0x000e220000000a00 */
[----:B-----5:R-:W-:Y:S01]  /*3c90*/  FSETP.NEU.AND P0, PT, R65, RZ, PT ;  /* 0x000000ff4100720b */ /* 0x020fe20003f0d000 */
[----:B------:R-:W-:Y:S01]  /*3ca0*/  BSSY B0, `(.L_x_32) ;  /* 0x00002b7000007945 */ /* 0x000fe20003800000 */
[----:B------:R-:W-:-:S04]  /*3cb0*/  ISETP.GT.AND P1, PT, R4, RZ, PT ;  /* 0x000000ff0400720c */ /* 0x000fc80003f24270 */
[----:B------:R-:W-:Y:S01]  /*3cc0*/  ISETP.GT.AND P2, PT, R3, RZ, P1 ;  /* 0x000000ff0300720c */ /* 0x000fe20000f44270 */
[-C--:B0-----:R-:W-:Y:S02]  /*3cd0*/  IMAD R14, R9, R12.reuse, RZ ;  /* 0x0000000c090e7224 */ /* 0x081fe400078e02ff */
[----:B------:R-:W-:-:S04]  /*3ce0*/  IMAD.WIDE.U32 R70, R81, R12, R6 ;  /* 0x0000000c51467225 */ /* 0x000fc800078e0006 */
[----:B------:R-:W-:-:S04]  /*3cf0*/  IMAD R5, R81, R13, R14 ;  /* 0x0000000d51057224 */ /* 0x000fc800078e020e */
[----:B------:R-:W-:Y:S01]  /*3d00*/  IMAD.IADD R83, R71, 0x1, R5 ;  /* 0x0000000147537824 */ /* 0x000fe200078e0205 */
[----:B------:R-:W-:Y:S06]  /*3d10*/  @!P0 BRA `(.L_x_33) ;  /* 0x0000001c00348947 */ /* 0x000fec0003800000 */
[----:B------:R-:W0:Y:S01]  /*3d20*/  LDC.64 R74, c[0x0][0x5b8] ;  /* 0x00016e00ff4a7b82 */ /* 0x000e220000000a00 */
[----:B------:R-:W-:-:S07]  /*3d30*/  ULDC.64 UR4, c[0x0][0x5c0] ;  /* 0x0001700000047ab9 */ /* 0x000fce0000000a00 */
[----:B------:R-:W1:Y:S08]  /*3d40*/  LDC.64 R76, c[0x0][0x5b0] ;  /* 0x00016c00ff4c7b82 */ /* 0x000e700000000a00 */
[----:B------:R-:W2:Y:S01]  /*3d50*/  LDC.64 R78, c[0x0][0x5a8] ;  /* 0x00016a00ff4e7b82 */ /* 0x000ea20000000a00 */
[-C--:B0-----:R-:W-:Y:S02]  /*3d60*/  IMAD R6, R15, R74.reuse, RZ ;  /* 0x0000004a0f067224 */ /* 0x081fe400078e02ff */
[----:B------:R-:W-:-:S04]  /*3d70*/  IMAD.WIDE.U32 R72, R67, R74, R10 ;  /* 0x0000004a43487225 */ /* 0x000fc800078e000a */
[----:B------:R-:W-:Y:S02]  /*3d80*/  IMAD R71, R67, R75, R6 ;  /* 0x0000004b43477224 */ /* 0x000fe400078e0206 */
[-C--:B-1----:R-:W-:Y:S02]  /*3d90*/  IMAD R8, R9, R76.reuse, RZ ;  /* 0x0000004c09087224 */ /* 0x082fe400078e02ff */
[----:B------:R-:W-:Y:S02]  /*3da0*/  IMAD.IADD R15, R73, 0x1, R71 ;  /* 0x00000001490f7824 */ /* 0x000fe400078e0247 */
[----:B------:R-:W-:Y:S02]  /*3db0*/  IMAD.MOV.U32 R14, RZ, RZ, R72 ;  /* 0x000000ffff0e7224 */ /* 0x000fe400078e0048 */
[C---:B------:R-:W-:Y:S02]  /*3dc0*/  IMAD R75, R81.reuse, R77, R8 ;  /* 0x0000004d514b7224 */ /* 0x040fe400078e0208 */
[----:B------:R-:W-:-:S04]  /*3dd0*/  IMAD.WIDE.U32 R6, R81, R76, R14 ;  /* 0x0000004c51067225 */ /* 0x000fc800078e000e */
[----:B------:R-:W-:Y:S01]  /*3de0*/  IMAD.IADD R5, R7, 0x1, R75 ;  /* 0x0000000107057824 */ /* 0x000fe200078e024b */
[----:B--2---:R-:W-:-:S04]  /*3df0*/  LEA R20, P0, R6, R78, 0x1 ;  /* 0x0000004e06147211 */ /* 0x004fc800078008ff */
[----:B------:R-:W-:-:S05]  /*3e00*/  LEA.HI.X R21, R6, R79, R5, 0x1, P0 ;  /* 0x0000004f06157211 */ /* 0x000fca00000f0c05 */
[----:B------:R0:W2:Y:S01]  /*3e10*/  @P2 LDG.E.LTC128B.U16 R5, desc[UR36][R20.64] ;  /* 0x0000002414052981 */ /* 0x0000a2000c1e1520 */
[----:B------:R-:W-:Y:S01]  /*3e20*/  IMAD.WIDE.U32 R6, R81, R76, R10 ;  /* 0x0000004c51067225 */ /* 0x000fe200078e000a */
[----:B------:R-:W-:Y:S03]  /*3e30*/  BSSY B1, `(.L_x_34) ;  /* 0x0000013000017945 */ /* 0x000fe60003800000 */
[----:B------:R-:W-:Y:S02]  /*3e40*/  IMAD.IADD R7, R75, 0x1, R7 ;  /* 0x000000014b077824 */ /* 0x000fe400078e0207 */
[----:B------:R-:W-:Y:S01]  /*3e50*/  IMAD.WIDE.U32 R68, R67, R74, R6 ;  /* 0x0000004a43447225 */ /* 0x000fe200078e0006 */
[----:B0-----:R-:W-:-:S03]  /*3e60*/  SHF.L.U64.HI R21, R76, 0x3, R77 ;  /* 0x000000034c157819 */ /* 0x001fc6000001024d */
[----:B------:R-:W-:Y:S01]  /*3e70*/  IMAD.IADD R7, R71, 0x1, R69 ;  /* 0x0000000147077824 */ /* 0x000fe200078e0245 */
[----:B------:R-:W-:Y:S01]  /*3e80*/  LEA R6, P4, R68, R78, 0x1 ;  /* 0x0000004e44067211 */ /* 0x000fe200078808ff */
[----:B------:R-:W-:-:S03]  /*3e90*/  IMAD.SHL.U32 R20, R76, 0x8, RZ ;  /* 0x000000084c147824 */ /* 0x000fc600078e00ff */
[----:B------:R-:W-:Y:S01]  /*3ea0*/  LEA.HI.X R7, R68, R79, R7, 0x1, P4 ;  /* 0x0000004f44077211 */ /* 0x000fe200020f0c07 */
[----:B--2---:R-:W-:-:S05]  /*3eb0*/  HADD2.F32 R8, -RZ, R5.H0_H0 ;  /* 0x20000005ff087230 */ /* 0x004fca0000004100 */
[----:B------:R-:W-:Y:S01]  /*3ec0*/  FMUL R9, R8, R65 ;  /* 0x0000004108097220 */ /* 0x000fe20000400000 */
[----:B------:R-:W-:-:S03]  /*3ed0*/  LEA R8, P0, R70, UR4, 0x1 ;  /* 0x0000000446087c11 */ /* 0x000fc6000f8008ff */
[----:B------:R-:W-:Y:S01]  /*3ee0*/  FFMA R56, R56, R64, R9 ;  /* 0x0000004038387223 */ /* 0x000fe20000000009 */
[----:B------:R-:W-:Y:S02]  /*3ef0*/  LEA.HI.X R9, R70, UR5, R83, 0x1, P0 ;  /* 0x0000000546097c11 */ /* 0x000fe400080f0c53 */
[----:B------:R-:W-:Y:S02]  /*3f00*/  ISETP.GT.AND P0, PT, R4, 0x1, PT ;  /* 0x000000010400780c */ /* 0x000fe40003f04270 */
[----:B------:R-:W-:Y:S02]  /*3f10*/  F2FP.F16.F32.PACK_AB R56, RZ, R56 ;  /* 0x00000038ff38723e */ /* 0x000fe400000000ff */
[----:B------:R-:W-:-:S03]  /*3f20*/  ISETP.GT.AND P3, PT, R3, RZ, P0 ;  /* 0x000000ff0300720c */ /* 0x000fc60000764270 */
[----:B------:R0:W-:Y:S10]  /*3f30*/  @P2 STG.E.U16 desc[UR36][R8.64], R56 ;  /* 0x0000003808002986 */ /* 0x0001f4000c101524 */
[----:B------:R-:W-:Y:S05]  /*3f40*/  @!P3 BRA `(.L_x_35) ;  /* 0x000000000004b947 */ /* 0x000fea0003800000 */
[----:B------:R1:W5:Y:S02]  /*3f50*/  LDG.E.LTC128B.U16 R5, desc[UR36][R6.64+0x2] ;  /* 0x0000022406057981 */ /* 0x000364000c1e1520 */
.L_x_35:
[----:B------:R-:W-:Y:S05]  /*3f60*/  BSYNC B1 ;  /* 0x0000000000017941 */ /* 0x000fea0003800000 */
.L_x_34:
[----:B-----5:R-:W-:Y:S01]  /*3f70*/  HADD2.F32 R14, -RZ, R5.H0_H0 ;  /* 0x20000005ff0e7230 */ /* 0x020fe20000004100 */
[----:B------:R-:W-:Y:S01]  /*3f80*/  ISETP.GT.AND P1, PT, R3, 0x8, P1 ;  /* 0x000000080300780c */ /* 0x000fe20000f24270 */
[----:B------:R-:W-:Y:S01]  /*3f90*/  IMAD.WIDE.U32 R20, R81, R76, R20 ;  /* 0x0000004c51147225 */ /* 0x000fe200078e0014 */
[----:B0-----:R-:W-:-:S03]  /*3fa0*/  PRMT R56, R5, 0x7610, R56 ;  /* 0x0000761005387816 */ /* 0x001fc60000000038 */
[----:B------:R-:W-:Y:S01]  /*3fb0*/  FMUL R14, R14, R65 ;  /* 0x000000410e0e7220 */ /* 0x000fe20000400000 */
[----:B------:R-:W-:Y:S01]  /*3fc0*/  IMAD.IADD R75, R75, 0x1, R21 ;  /* 0x000000014b4b7824 */ /* 0x000fe200078e0215 */
[----:B------:R-:W-:Y:S02]  /*3fd0*/  IADD3 R72, P2, R72, R20, RZ ;  /* 0x0000001448487210 */ /* 0x000fe40007f5e0ff */
[----:B------:R-:W-:-:S03]  /*3fe0*/  FFMA R57, R57, R64, R14 ;  /* 0x0000004039397223 */ /* 0x000fc6000000000e */
[----:B------:R-:W-:Y:S01]  /*3ff0*/  IMAD.X R15, R75, 0x1, R15, P2 ;  /* 0x000000014b0f7824 */ /* 0x000fe200010e060f */
[C---:B------:R-:W-:Y:S02]  /*4000*/  LEA R14, P2, R72.reuse, R78, 0x1 ;  /* 0x0000004e480e7211 */ /* 0x040fe400078408ff */
[----:B------:R-:W-:Y:S02]  /*4010*/  F2FP.F16.F32.PACK_AB R57, RZ, R57 ;  /* 0x00000039ff39723e */ /* 0x000fe400000000ff */
[----:B------:R-:W-:-:S03]  /*4020*/  LEA.HI.X R15, R72, R79, R15, 0x1, P2 ;  /* 0x0000004f480f7211 */ /* 0x000fc600010f0c0f */
[----:B------:R0:W-:Y:S04]  /*4030*/  @P3 STG.E.U16 desc[UR36][R8.64+0x2], R57 ;  /* 0x0000023908003986 */ /* 0x0001e8000c101524 */
[----:B------:R-:W2:Y:S01]  /*4040*/  @P1 LDG.E.LTC128B.U16 R56, desc[UR36][R14.64] ;  /* 0x000000240e381981 */ /* 0x000ea2000c1e1520 */
[----:B------:R-:W-:Y:S01]  /*4050*/  IADD3 R20, P2, R10, R20, RZ ;  /* 0x000000140a147210 */ /* 0x000fe20007f5e0ff */
[----:B------:R-:W-:Y:S01]  /*4060*/  BSSY B1, `(.L_x_36) ;  /* 0x0000011000017945 */ /* 0x000fe20003800000 */
[C---:B------:R-:W-:Y:S02]  /*4070*/  SHF.L.U64.HI R13, R12.reuse, 0x4, R13 ;  /* 0x000000040c0d7819 */ /* 0x040fe4000001020d */
[----:B------:R-:W-:Y:S01]  /*4080*/  ISETP.GT.AND P0, PT, R3, 0x8, P0 ;  /* 0x000000080300780c */ /* 0x000fe20000704270 */
[----:B------:R-:W-:Y:S01]  /*4090*/  IMAD.X R21, R11, 0x1, R75, P2 ;  /* 0x000000010b157824 */ /* 0x000fe200010e064b */
[----:B------:R-:W-:Y:S01]  /*40a0*/  LEA R12, P2, R12, R8, 0x4 ;  /* 0x000000080c0c7211 */ /* 0x000fe200078420ff */
[----:B------:R-:W-:-:S04]  /*40b0*/  IMAD.WIDE.U32 R20, R67, R74, R20 ;  /* 0x0000004a43147225 */ /* 0x000fc800078e0014 */
[----:B------:R-:W-:Y:S02]  /*40c0*/  IMAD.X R13, R13, 0x1, R9, P2 ;  /* 0x000000010d0d7824 */ /* 0x000fe400010e0609 */
[----:B------:R-:W-:Y:S02]  /*40d0*/  IMAD.IADD R11, R71, 0x1, R21 ;  /* 0x00000001470b7824 */ /* 0x000fe400078e0215 */
[----:B--2---:R-:W-:-:S05]  /*40e0*/  HADD2.F32 R10, -RZ, R56.H0_H0 ;  /* 0x20000038ff0a7230 */ /* 0x004fca0000004100 */
[----:B------:R-:W-:Y:S01]  /*40f0*/  FMUL R5, R10, R65 ;  /* 0x000000410a057220 */ /* 0x000fe20000400000 */
[----:B------:R-:W-:-:S03]  /*4100*/  LEA R10, P3, R20, R78, 0x1 ;  /* 0x0000004e140a7211 */ /* 0x000fc600078608ff */
[----:B------:R-:W-:Y:S01]  /*4110*/  FFMA R5, R58, R64, R5 ;  /* 0x000000403a057223 */ /* 0x000fe20000000005 */
[----:B------:R-:W-:-:S04]  /*4120*/  LEA.HI.X R11, R20, R79, R11, 0x1, P3 ;  /* 0x0000004f140b7211 */ /* 0x000fc800018f0c0b */
[----:B------:R-:W-:-:S05]  /*4130*/  F2FP.F16.F32.PACK_AB R5, RZ, R5 ;  /* 0x00000005ff05723e */ /* 0x000fca00000000ff */
[----:B------:R0:W-:Y:S01]  /*4140*/  @P1 STG.E.U16 desc[UR36][R12.64], R5 ;  /* 0x000000050c001986 */ /* 0x0001e2000c101524 */
[----:B------:R-:W-:Y:S05]  /*4150*/  @!P0 BRA `(.L_x_37) ;  /* 0x0000000000048947 */ /* 0x000fea0003800000 */
[----:B------:R2:W5:Y:S02]  /*4160*/  LDG.E.LTC128B.U16 R56, desc[UR36][R10.64+0x2] ;  /* 0x000002240a387981 */ /* 0x000564000c1e1520 */
.L_x_37:
[----:B------:R-:W-:Y:S05]  /*4170*/  BSYNC B1 ;  /* 0x0000000000017941 */ /* 0x000fea0003800000 */
.L_x_36:
[----:B-----5:R-:W-:Y:S01]  /*4180*/  HADD2.F32 R14, -RZ, R56.H0_H0 ;  /* 0x20000038ff0e7230 */ /* 0x020fe20000004100 */
[----:B------:R-:W-:Y:S01]  /*4190*/  ISETP.GT.AND P1, PT, R4, 0x8, PT ;  /* 0x000000080400780c */ /* 0x000fe20003f24270 */
[----:B------:R-:W-:Y:S03]  /*41a0*/  BSSY B1, `(.L_x_38) ;  /* 0x0000008000017945 */ /* 0x000fe60003800000 */
[----:B------:R-:W-:Y:S01]  /*41b0*/  FMUL R14, R14, R65 ;  /* 0x000000410e0e7220 */ /* 0x000fe20000400000 */
[----:B------:R-:W-:-:S03]  /*41c0*/  ISETP.GT.AND P2, PT, R3, RZ, P1 ;  /* 0x000000ff0300720c */ /* 0x000fc60000f44270 */
[----:B------:R-:W-:-:S05]  /*41d0*/  FFMA R14, R59, R64, R14 ;  /* 0x000000403b0e7223 */ /* 0x000fca000000000e */
[----:B------:R-:W-:-:S05]  /*41e0*/  F2FP.F16.F32.PACK_AB R14, RZ, R14 ;  /* 0x0000000eff0e723e */ /* 0x000fca00000000ff */
[----:B------:R3:W-:Y:S01]  /*41f0*/  @P0 STG.E.U16 desc[UR36][R12.64+0x2], R14 ;  /* 0x0000020e0c000986 */ /* 0x0007e2000c101524 */
[----:B------:R-:W-:Y:S05]  /*4200*/  @!P2 BRA `(.L_x_39) ;  /* 0x000000000004a947 */ /* 0x000fea0003800000 */
[----:B------:R4:W5:Y:S02]  /*4210*/  LDG.E.LTC128B.U16 R56, desc[UR36][R6.64+0x10] ;  /* 0x0000102406387981 */ /* 0x000964000c1e1520 */
.L_x_39:
[----:B------:R-:W-:Y:S05]  /*4220*/  BSYNC B1 ;  /* 0x0000000000017941 */ /* 0x000fea0003800000 */
.L_x_38:
[----:B---3-5:R-:W-:Y:S01]  /*4230*/  HADD2.F32 R14, -RZ, R56.H0_H0 ;  /* 0x20000038ff0e7230 */ /* 0x028fe20000004100 */
[----:B------:R-:W-:Y:S01]  /*4240*/  ISETP.GT.AND P0, PT, R4, 0x9, PT ;  /* 0x000000090400780c */ /* 0x000fe20003f04270 */
[----:B------:R-:W-:Y:S03]  /*4250*/  BSSY B1, `(.L_x_40) ;  /* 0x0000008000017945 */ /* 0x000fe60003800000 */
[----:B0-----:R-:W-:Y:S01]  /*4260*/  FMUL R5, R14, R65 ;  /* 0x000000410e057220 */ /* 0x001fe20000400000 */
[----:B------:R-:W-:-:S03]  /*4270*/  ISETP.GT.AND P3, PT, R3, RZ, P0 ;  /* 0x000000ff0300720c */ /* 0x000fc60000764270 */
[----:B------:R-:W-:-:S05]  /*4280*/  FFMA R5, R60, R64, R5 ;  /* 0x000000403c057223 */ /* 0x000fca0000000005 */
[----:B------:R-:W-:-:S05]  /*4290*/  F2FP.F16.F32.PACK_AB R5, RZ, R5 ;  /* 0x00000005ff05723e */ /* 0x000fca00000000ff */
[----:B------:R0:W-:Y:S01]  /*42a0*/  @P2 STG.E.U16 desc[UR36][R8.64+0x10], R5 ;  /* 0x0000100508002986 */ /* 0x0001e2000c101524 */
[----:B------:R-:W-:Y:S05]  /*42b0*/  @!P3 BRA `(.L_x_41) ;  /* 0x000000000004b947 */ /* 0x000fea0003800000 */
[----:B------:R3:W5:Y:S02]  /*42c0*/  LDG.E.LTC128B.U16 R56, desc[UR36][R6.64+0x12] ;  /* 0x0000122406387981 */ /* 0x000764000c1e1520 */
.L_x_41:
[----:B------:R-:W-:Y:S05]  /*42d0*/  BSYNC B1 ;  /* 0x0000000000017941 */ /* 0x000fea0003800000 */
.L_x_40:
[----:B-----5:R-:W-:Y:S01]  /*42e0*/  HADD2.F32 R14, -RZ, R56.H0_H0 ;  /* 0x20000038ff0e7230 */ /* 0x020fe20000004100 */
[----:B------:R-:W-:Y:S01]  /*42f0*/  ISETP.GT.AND P1, PT, R3, 0x8, P1 ;  /* 0x000000080300780c */ /* 0x000fe20000f24270 */
[----:B------:R-:W-:Y:S03]  /*4300*/  BSSY B1, `(.L_x_42) ;  /* 0x0000007000017945 */ /* 0x000fe60003800000 */
[----:B------:R-:W-:-:S04]  /*4310*/  FMUL R14, R14, R65 ;  /* 0x000000410e0e7220 */ /* 0x000fc80000400000 */
[----:B------:R-:W-:-:S05]  /*4320*/  FFMA R14, R61, R64, R14 ;  /* 0x000000403d0e7223 */ /* 0x000fca000000000e */
[----:B------:R-:W-:-:S05]  /*4330*/  F2FP.F16.F32.PACK_AB R14, RZ, R14 ;  /* 0x0000000eff0e723e */ /* 0x000fca00000000ff */
[----:B------:R0:W-:Y:S01]  /*4340*/  @P3 STG.E.U16 desc[UR36][R8.64+0x12], R14 ;  /* 0x0000120e08003986 */ /* 0x0001e2000c101524 */
[----:B------:R-:W-:Y:S05]  /*4350*/  @!P1 BRA `(.L_x_43) ;  /* 0x0000000000049947 */ /* 0x000fea0003800000 */
[----:B------:R0:W5:Y:S02]  /*4360*/  LDG.E.LTC128B.U16 R56, desc[UR36][R10.64+0x10] ;  /* 0x000010240a387981 */ /* 0x000164000c1e1520 */
.L_x_43:
[----:B------:R-:W-:Y:S05]  /*4370*/  BSYNC B1 ;  /* 0x0000000000017941 */ /* 0x000fea0003800000 */
.L_x_42:
[----:B0----5:R-:W-:Y:S01]  /*4380*/  HADD2.F32 R14, -RZ, R56.H0_H0 ;  /* 0x20000038ff0e7230 */ /* 0x021fe20000004100 */
        /* <DEDUP_REMOVED lines=8> */
.L_x_45:
[----:B------:R-:W-:Y:S05]  /*4410*/  BSYNC B1 ;  /* 0x0000000000017941 */ /* 0x000fea0003800000 */
.L_x_44:
        /* <DEDUP_REMOVED lines=10> */
.L_x_47:
[----:B------:R-:W-:Y:S05]  /*44c0*/  BSYNC B1 ;  /* 0x0000000000017941 */ /* 0x000fea0003800000 */
.L_x_46:
[----:B0----5:R-:W-:Y:S01]  /*44d0*/  HADD2.F32 R14, -RZ, R56.H0_H0 ;  /* 0x20000038ff0e7230 */ /* 0x021fe20000004100 */
        /* <DEDUP_REMOVED lines=9> */
.L_x_49:
[----:B------:R-:W-:Y:S05]  /*4570*/  BSYNC B1 ;  /* 0x0000000000017941 */ /* 0x000fea0003800000 */
.L_x_48:
        /* <DEDUP_REMOVED lines=9> */
.L_x_51:
[----:B------:R-:W-:Y:S05]  /*4610*/  BSYNC B1 ;  /* 0x0000000000017941 */ /* 0x000fea0003800000 */
.L_x_50:
        /* <DEDUP_REMOVED lines=9> */
.L_x_53:
[----:B------:R-:W-:Y:S05]  /*46b0*/  BSYNC B1 ;  /* 0x0000000000017941 */ /* 0x000fea0003800000 */
.L_x_52:
        /* <DEDUP_REMOVED lines=10> */
.L_x_55:
[----:B------:R-:W-:Y:S05]  /*4760*/  BSYNC B1 ;  /* 0x0000000000017941 */ /* 0x000fea0003800000 */
.L_x_54:
        /* <DEDUP_REMOVED lines=10> */
.L_x_57:
[----:B------:R-:W-:Y:S05]  /*4810*/  BSYNC B1 ;  /* 0x0000000000017941 */ /* 0x000fea0003800000 */
.L_x_56:
        /* <DEDUP_REMOVED lines=9> */
.L_x_59:
[----:B------:R-:W-:Y:S05]  /*48b0*/  BSYNC B1 ;  /* 0x0000000000017941 */ /* 0x000fea0003800000 */
.L_x_58:
        /* <DEDUP_REMOVED lines=9> */
.L_x_61:
[----:B------:R-:W-:Y:S05]  /*4950*/  BSYNC B1 ;  /* 0x0000000000017941 */ /* 0x000fea0003800000 */
.L_x_60:
        /* <DEDUP_REMOVED lines=10> */
.L_x_63:
[----:B------:R-:W-:Y:S05]  /*4a00*/  BSYNC B1 ;  /* 0x0000000000017941 */ /* 0x000fea0003800000 */
.L_x_62:
        /* <DEDUP_REMOVED lines=10> */
.L_x_65:
[----:B------:R-:W-:Y:S05]  /*4ab0*/  BSYNC B1 ;  /* 0x0000000000017941 */ /* 0x000fea0003800000 */
.L_x_64:
        /* <DEDUP_REMOVED lines=9> */
.L_x_67:
[----:B------:R-:W-:Y:S05]  /*4b50*/  BSYNC B1 ;  /* 0x0000000000017941 */ /* 0x000fea0003800000 */
.L_x_66:
        /* <DEDUP_REMOVED lines=9> */
.L_x_69:
[----:B------:R-:W-:Y:S05]  /*4bf0*/  BSYNC B1 ;  /* 0x0000000000017941 */ /* 0x000fea0003800000 */
.L_x_68:
        /* <DEDUP_REMOVED lines=10> */
.L_x_71:
[----:B------:R-:W-:Y:S05]  /*4ca0*/  BSYNC B1 ;  /* 0x0000000000017941 */ /* 0x000fea0003800000 */
.L_x_70:
        /* <DEDUP_REMOVED lines=10> */
.L_x_73:
[----:B------:R-:W-:Y:S05]  /*4d50*/  BSYNC B1 ;  /* 0x0000000000017941 */ /* 0x000fea0003800000 */
.L_x_72:
        /* <DEDUP_REMOVED lines=9> */
.L_x_75:
[----:B------:R-:W-:Y:S05]  /*4df0*/  BSYNC B1 ;  /* 0x0000000000017941 */ /* 0x000fea0003800000 */
.L_x_74:
        /* <DEDUP_REMOVED lines=9> */
.L_x_77:
[----:B------:R-:W-:Y:S05]  /*4e90*/  BSYNC B1 ;  /* 0x0000000000017941 */ /* 0x000fea0003800000 */
.L_x_76:
        /* <DEDUP_REMOVED lines=10> */
.L_x_79:
[----:B------:R-:W-:Y:S05]  /*4f40*/  BSYNC B1 ;  /* 0x0000000000017941 */ /* 0x000fea0003800000 */
.L_x_78:
        /* <DEDUP_REMOVED lines=10> */
.L_x_81:
[----:B------:R-:W-:Y:S05]  /*4ff0*/  BSYNC B1 ;  /* 0x0000000000017941 */ /* 0x000fea0003800000 */
.L_x_80:
        /* <DEDUP_REMOVED lines=9> */
.L_x_83:
[----:B------:R-:W-:Y:S05]  /*5090*/  BSYNC B1 ;  /* 0x0000000000017941 */ /* 0x000fea0003800000 */
.L_x_82:
        /* <DEDUP_REMOVED lines=9> */
.L_x_85:
[----:B------:R-:W-:Y:S05]  /*5130*/  BSYNC B1 ;  /* 0x0000000000017941 */ /* 0x000fea0003800000 */
.L_x_84:
        /* <DEDUP_REMOVED lines=10> */
.L_x_87:
[----:B------:R-:W-:Y:S05]  /*51e0*/  BSYNC B1 ;  /* 0x0000000000017941 */ /* 0x000fea0003800000 */
.L_x_86:
        /* <DEDUP_REMOVED lines=10> */
.L_x_89:
[----:B------:R-:W-:Y:S05]  /*5290*/  BSYNC B1 ;  /* 0x0000000000017941 */ /* 0x000fea0003800000 */
.L_x_88:
        /* <DEDUP_REMOVED lines=9> */
.L_x_91:
[----:B------:R-:W-:Y:S05]  /*5330*/  BSYNC B1 ;  /* 0x0000000000017941 */ /* 0x000fea0003800000 */
.L_x_90:
        /* <DEDUP_REMOVED lines=9> */
.L_x_93:
[----:B------:R-:W-:Y:S05]  /*53d0*/  BSYNC B1 ;  /* 0x0000000000017941 */ /* 0x000fea0003800000 */
.L_x_92:
        /* <DEDUP_REMOVED lines=10> */
.L_x_95:
[----:B------:R-:W-:Y:S05]  /*5480*/  BSYNC B1 ;  /* 0x0000000000017941 */ /* 0x000fea0003800000 */
.L_x_94:
        /* <DEDUP_REMOVED lines=10> */
.L_x_97:
[----:B------:R-:W-:Y:S05]  /*5530*/  BSYNC B1 ;  /* 0x0000000000017941 */ /* 0x000fea0003800000 */
.L_x_96:
        /* <DEDUP_REMOVED lines=9> */
.L_x_99:
[----:B------:R-:W-:Y:S05]  /*55d0*/  BSYNC B1 ;  /* 0x0000000000017941 */ /* 0x000fea0003800000 */
.L_x_98:
        /* <DEDUP_REMOVED lines=9> */
.L_x_101:
[----:B------:R-:W-:Y:S05]  /*5670*/  BSYNC B1 ;  /* 0x0000000000017941 */ /* 0x000fea0003800000 */
.L_x_100:
        /* <DEDUP_REMOVED lines=10> */
.L_x_103:
[----:B------:R-:W-:Y:S05]  /*5720*/  BSYNC B1 ;  /* 0x0000000000017941 */ /* 0x000fea0003800000 */
.L_x_102:
[----:B0----5:R-:W-:Y:S01]  /*5730*/  HADD2.F32 R14, -RZ, R56.H0_H0 ;  /* 0x20000038ff0e7230 */ /* 0x021fe20000004100 */
[----:B------:R-:W-:Y:S01]  /*5740*/  ISETP.GT.AND P0, PT, R4, 0x49, PT ;  /* 0x000000490400780c */ /* 0x000fe20003f04270 */
[----:B------:R-:W-:Y:S01]  /*5750*/  @P2 IMAD.MOV.U32 R4, RZ, RZ, R8 ;  /* 0x000000ffff042224 */ /* 0x000fe200078e0008 */
[----:B------:R-:W-:Y:S02]  /*5760*/  BSSY B1, `(.L_x_104) ;  /* 0x000000a000017945 */ /* 0x000fe40003800000 */
[----:B------:R-:W-:Y:S01]  /*5770*/  FMUL R5, R14, R65 ;  /* 0x000000410e057220 */ /* 0x000fe20000400000 */
[----:B------:R-:W-:-:S03]  /*5780*/  ISETP.GT.AND P3, PT, R3, RZ, P0 ;  /* 0x000000ff0300720c */ /* 0x000fc60000764270 */
[----:B------:R-:W-:-:S05]  /*5790*/  FFMA R5, R28, R64, R5 ;  /* 0x000000401c057223 */ /* 0x000fca0000000005 */
[----:B------:R-:W-:-:S04]  /*57a0*/  F2FP.F16.F32.PACK_AB R5, RZ, R5 ;  /* 0x00000005ff05723e */ /* 0x000fc800000000ff */
[----:B------:R-:W-:Y:S01]  /*57b0*/  PRMT R14, R5, 0x7610, R14 ;  /* 0x00007610050e7816 */ /* 0x000fe2000000000e */
[----:B------:R-:W-:-:S05]  /*57c0*/  @P2 IMAD.MOV.U32 R5, RZ, RZ, R9 ;  /* 0x000000ffff052224 */ /* 0x000fca00078e0009 */
[----:B------:R0:W-:Y:S01]  /*57d0*/  @P2 STG.E.U16 desc[UR36][R4.64+0x90], R14 ;  /* 0x0000900e04002986 */ /* 0x0001e2000c101524 */
[----:B------:R-:W-:Y:S05]  /*57e0*/  @!P3 BRA `(.L_x_105) ;  /* 0x000000000004b947 */ /* 0x000fea0003800000 */
[----:B------:R0:W5:Y:S02]  /*57f0*/  LDG.E.LTC128B.U16 R56, desc[UR36][R6.64+0x92] ;  /* 0x0000922406387981 */ /* 0x000164000c1e1520 */
.L_x_105:
[----:B------:R-:W-:Y:S05]  /*5800*/  BSYNC B1 ;  /* 0x0000000000017941 */ /* 0x000fea0003800000 */
.L_x_104:
        /* <DEDUP_REMOVED lines=9> */
.L_x_107:
[----:B------:R-:W-:Y:S05]  /*58a0*/  BSYNC B1 ;  /* 0x0000000000017941 */ /* 0x000fea0003800000 */
.L_x_106:
[----:B0----5:R-:W-:Y:S01]  /*58b0*/  HADD2.F32 R4, -RZ, R56.H0_H0 ;  /* 0x20000038ff047230 */ /* 0x021fe20000004100 */
[----:B------:R-:W-:Y:S01]  /*58c0*/  ISETP.GT.AND P0, PT, R3, 0x8, P0 ;  /* 0x000000080300780c */ /* 0x000fe20000704270 */
[----:B------:R-:W-:Y:S03]  /*58d0*/  BSSY B1, `(.L_x_108) ;  /* 0x000000a000017945 */ /* 0x000fe60003800000 */
[----:B------:R-:W-:Y:S01]  /*58e0*/  FMUL R5, R4, R65 ;  /* 0x0000004104057220 */ /* 0x000fe20000400000 */
[----:B------:R-:W-:-:S03]  /*58f0*/  @P1 IMAD.MOV.U32 R4, RZ, RZ, R12 ;  /* 0x000000ffff041224 */ /* 0x000fc600078e000c */
[----:B------:R-:W-:-:S05]  /*5900*/  FFMA R5, R30, R64, R5 ;  /* 0x000000401e057223 */ /* 0x000fca0000000005 */
[----:B------:R-:W-:-:S04]  /*5910*/  F2FP.F16.F32.PACK_AB R5, RZ, R5 ;  /* 0x00000005ff05723e */ /* 0x000fc800000000ff */
[----:B-1-34-:R-:W-:Y:S01]  /*5920*/  PRMT R6, R5, 0x7610, R6 ;  /* 0x0000761005067816 */ /* 0x01afe20000000006 */
[----:B------:R-:W-:-:S05]  /*5930*/  @P1 IMAD.MOV.U32 R5, RZ, RZ, R13 ;  /* 0x000000ffff051224 */ /* 0x000fca00078e000d */
[----:B------:R0:W-:Y:S01]  /*5940*/  @P1 STG.E.U16 desc[UR36][R4.64+0x90], R6 ;  /* 0x0000900604001986 */ /* 0x0001e2000c101524 */
[----:B------:R-:W-:Y:S05]  /*5950*/  @!P0 BRA `(.L_x_109) ;  /* 0x0000000000048947 */ /* 0x000fea0003800000 */
[----:B------:R1:W5:Y:S02]  /*5960*/  LDG.E.LTC128B.U16 R56, desc[UR36][R10.64+0x92] ;  /* 0x000092240a387981 */ /* 0x000364000c1e1520 */
.L_x_109:
[----:B------:R-:W-:Y:S05]  /*5970*/  BSYNC B1 ;  /* 0x0000000000017941 */ /* 0x000fea0003800000 */
.L_x_108:
[----:B------:R-:W-:Y:S05]  /*5980*/  @!P0 BRA `(.L_x_110) ;  /* 0x0000000c00a08947 */ /* 0x000fea0003800000 */
[----:B-----5:R-:W-:-:S05]  /*5990*/  HADD2.F32 R56, -RZ, R56.H0_H0 ;  /* 0x20000038ff387230 */ /* 0x020fca0000004100 */
[----:B------:R-:W-:-:S04]  /*59a0*/  FMUL R56, R56, R65 ;  /* 0x0000004138387220 */ /* 0x000fc80000400000 */
[----:B------:R-:W-:-:S05]  /*59b0*/  FFMA R56, R31, R64, R56 ;  /* 0x000000401f387223 */ /* 0x000fca0000000038 */
[----:B------:R-:W-:-:S05]  /*59c0*/  F2FP.F16.F32.PACK_AB R56, RZ, R56 ;  /* 0x00000038ff38723e */ /* 0x000fca00000000ff */
[----:B------:R3:W-:Y:S01]  /*59d0*/  STG.E.U16 desc[UR36][R12.64+0x92], R56 ;  /* 0x000092380c007986 */ /* 0x0007e2000c101524 */
[----:B------:R-:W-:Y:S05]  /*59e0*/  BRA `(.L_x_110) ;  /* 0x0000000c00887947 */ /* 0x000fea0003800000 */
.L_x_33:
[----:B------:R-:W-:Y:S01]  /*59f0*/  ULDC.64 UR4, c[0x0][0x5c0] ;  /* 0x0001700000047ab9 */ /* 0x000fe20000000a00 */
[----:B------:R-:W-:Y:S01]  /*5a00*/  ISETP.GT.AND P3, PT, R4, 0x1, PT ;  /* 0x000000010400780c */ /* 0x000fe20003f64270 */
[-C--:B------:R-:W-:Y:S01]  /*5a10*/  FMUL R56, R56, R64.reuse ;  /* 0x0000004038387220 */ /* 0x080fe20000400000 */
[----:B------:R-:W-:Y:S01]  /*5a20*/  LEA R6, P0, R70, UR4, 0x1 ;  /* 0x0000000446067c11 */ /* 0x000fe2000f8008ff */
[-C--:B------:R-:W-:Y:S01]  /*5a30*/  FMUL R57, R57, R64.reuse ;  /* 0x0000004039397220 */ /* 0x080fe20000400000 */
[----:B------:R-:W-:Y:S01]  /*5a40*/  SHF.L.U64.HI R13, R12, 0x4, R13 ;  /* 0x000000040c0d7819 */ /* 0x000fe2000001020d */
[-C--:B------:R-:W-:Y:S01]  /*5a50*/  FMUL R58, R58, R64.reuse ;  /* 0x000000403a3a7220 */ /* 0x080fe20000400000 */
[----:B------:R-:W-:Y:S01]  /*5a60*/  LEA.HI.X R7, R70, UR5, R83, 0x1, P0 ;  /* 0x0000000546077c11 */ /* 0x000fe200080f0c53 */
[-C--:B------:R-:W-:Y:S01]  /*5a70*/  FMUL R59, R59, R64.reuse ;  /* 0x000000403b3b7220 */ /* 0x080fe20000400000 */
[C---:B------:R-:W-:Y:S01]  /*5a80*/  ISETP.GT.AND P0, PT, R3.reuse, RZ, P3 ;  /* 0x000000ff0300720c */ /* 0x040fe20001f04270 */
[-C--:B------:R-:W-:Y:S01]  /*5a90*/  FMUL R60, R60, R64.reuse ;  /* 0x000000403c3c7220 */ /* 0x080fe20000400000 */
[----:B------:R-:W-:Y:S01]  /*5aa0*/  ISETP.GT.AND P3, PT, R3, 0x8, P3 ;  /* 0x000000080300780c */ /* 0x000fe20001f64270 */
[----:B------:R-:W-:Y:S01]  /*5ab0*/  FMUL R61, R61, R64 ;  /* 0x000000403d3d7220 */ /* 0x000fe20000400000 */
[----:B------:R-:W-:Y:S01]  /*5ac0*/  F2FP.F16.F32.PACK_AB R56, RZ, R56 ;  /* 0x00000038ff38723e */ /* 0x000fe200000000ff */
[-C--:B------:R-:W-:Y:S01]  /*5ad0*/  FMUL R62, R62, R64.reuse ;  /* 0x000000403e3e7220 */ /* 0x080fe20000400000 */
[----:B------:R-:W-:Y:S01]  /*5ae0*/  ISETP.GT.AND P1, PT, R3, 0x8, P1 ;  /* 0x000000080300780c */ /* 0x000fe20000f24270 */
[----:B------:R-:W-:Y:S01]  /*5af0*/  FMUL R63, R63, R64 ;  /* 0x000000403f3f7220 */ /* 0x000fe20000400000 */
[----:B------:R-:W-:Y:S01]  /*5b00*/  LEA R12, P4, R12, R6, 0x4 ;  /* 0x000000060c0c7211 */ /* 0x000fe200078820ff */
[----:B------:R-:W-:Y:S01]  /*5b10*/  @P2 STG.E.U16 desc[UR36][R6.64], R56 ;  /* 0x0000003806002986 */ /* 0x000fe2000c101524 */
[----:B------:R-:W-:Y:S01]  /*5b20*/  F2FP.F16.F32.PACK_AB R57, RZ, R57 ;  /* 0x00000039ff39723e */ /* 0x000fe200000000ff */
[----:B------:R-:W-:Y:S01]  /*5b30*/  FMUL R48, R48, R64 ;  /* 0x0000004030307220 */ /* 0x000fe20000400000 */
[C---:B------:R-:W-:Y:S01]  /*5b40*/  ISETP.GT.AND P2, PT, R4.reuse, 0x8, PT ;  /* 0x000000080400780c */ /* 0x040fe20003f44270 */
[----:B------:R-:W-:Y:S01]  /*5b50*/  IMAD.X R13, R13, 0x1, R7, P4 ;  /* 0x000000010d0d7824 */ /* 0x000fe200020e0607 */
[----:B------:R-:W-:Y:S01]  /*5b60*/  F2FP.F16.F32.PACK_AB R58, RZ, R58 ;  /* 0x0000003aff3a723e */ /* 0x000fe200000000ff */
[----:B------:R-:W-:Y:S01]  /*5b70*/  @P0 STG.E.U16 desc[UR36][R6.64+0x2], R57 ;  /* 0x0000023906000986 */ /* 0x000fe2000c101524 */
[C---:B------:R-:W-:Y:S01]  /*5b80*/  ISETP.GT.AND P5, PT, R3.reuse, RZ, P2 ;  /* 0x000000ff0300720c */ /* 0x040fe200017a4270 */
[--C-:B------:R-:W-:Y:S01]  /*5b90*/  @P3 IMAD.MOV.U32 R8, RZ, RZ, R12.reuse ;  /* 0x000000ffff083224 */ /* 0x100fe200078e000c */
[----:B------:R-:W-:Y:S01]  /*5ba0*/  F2FP.F16.F32.PACK_AB R59, RZ, R59 ;  /* 0x0000003bff3b723e */ /* 0x000fe200000000ff */
[--C-:B------:R-:W-:Y:S01]  /*5bb0*/  @P3 IMAD.MOV.U32 R9, RZ, RZ, R13.reuse ;  /* 0x000000ffff093224 */ /* 0x100fe200078e000d */
[----:B------:R-:W-:Y:S01]  /*5bc0*/  ISETP.GT.AND P0, PT, R4, 0x9, PT ;  /* 0x000000090400780c */ /* 0x000fe20003f04270 */
[----:B------:R-:W-:Y:S01]  /*5bd0*/  @P1 STG.E.U16 desc[UR36][R12.64], R58 ;  /* 0x0000003a0c001986 */ /* 0x000fe2000c101524 */
[----:B------:R-:W-:Y:S01]  /*5be0*/  ISETP.GT.AND P2, PT, R3, 0x8, P2 ;  /* 0x000000080300780c */ /* 0x000fe20001744270 */
[-C--:B------:R-:W-:Y:S01]  /*5bf0*/  FMUL R49, R49, R64.reuse ;  /* 0x0000004031317220 */ /* 0x080fe20000400000 */
[C---:B------:R-:W-:Y:S01]  /*5c00*/  ISETP.GT.AND P4, PT, R3.reuse, RZ, P0 ;  /* 0x000000ff0300720c */ /* 0x040fe20000784270 */
[----:B------:R0:W-:Y:S01]  /*5c10*/  @P3 STG.E.U16 desc[UR36][R8.64+0x2], R59 ;  /* 0x0000023b08003986 */ /* 0x0001e2000c101524 */
[----:B------:R-:W-:Y:S01]  /*5c20*/  ISETP.GT.AND P3, PT, R3, 0x8, P0 ;  /* 0x000000080300780c */ /* 0x000fe20000764270 */
[----:B------:R-:W-:Y:S01]  /*5c30*/  FMUL R50, R50, R64 ;  /* 0x0000004032327220 */ /* 0x000fe20000400000 */
[----:B------:R-:W-:Y:S01]  /*5c40*/  F2FP.F16.F32.PACK_AB R60, RZ, R60 ;  /* 0x0000003cff3c723e */ /* 0x000fe200000000ff */
[-C--:B------:R-:W-:Y:S01]  /*5c50*/  FMUL R51, R51, R64.reuse ;  /* 0x0000004033337220 */ /* 0x080fe20000400000 */
[----:B------:R-:W-:Y:S01]  /*5c60*/  F2FP.F16.F32.PACK_AB R61, RZ, R61 ;  /* 0x0000003dff3d723e */ /* 0x000fe200000000ff */
[----:B------:R-:W-:Y:S01]  /*5c70*/  FMUL R52, R52, R64 ;  /* 0x0000004034347220 */ /* 0x000fe20000400000 */
[----:B------:R-:W-:Y:S01]  /*5c80*/  F2FP.F16.F32.PACK_AB R62, RZ, R62 ;  /* 0x0000003eff3e723e */ /* 0x000fe200000000ff */
[----:B------:R-:W-:Y:S01]  /*5c90*/  @P5 STG.E.U16 desc[UR36][R6.64+0x10], R60 ;  /* 0x0000103c06005986 */ /* 0x000fe2000c101524 */
[C---:B------:R-:W-:Y:S01]  /*5ca0*/  ISETP.GT.AND P1, PT, R4.reuse, 0x10, PT ;  /* 0x000000100400780c */ /* 0x040fe20003f24270 */
[-C--:B------:R-:W-:Y:S01]  /*5cb0*/  FMUL R53, R53, R64.reuse ;  /* 0x0000004035357220 */ /* 0x080fe20000400000 */
[----:B------:R-:W-:Y:S01]  /*5cc0*/  ISETP.GT.AND P0, PT, R4, 0x11, PT ;  /* 0x000000110400780c */ /* 0x000fe20003f04270 */
[--C-:B0-----:R-:W-:Y:S01]  /*5cd0*/  @P2 IMAD.MOV.U32 R8, RZ, RZ, R12.reuse ;  /* 0x000000ffff082224 */ /* 0x101fe200078e000c */
[----:B------:R-:W-:Y:S01]  /*5ce0*/  @P4 STG.E.U16 desc[UR36][R6.64+0x12], R61 ;  /* 0x0000123d06004986 */ /* 0x000fe2000c101524 */
[--C-:B------:R-:W-:Y:S01]  /*5cf0*/  @P2 IMAD.MOV.U32 R9, RZ, RZ, R13.reuse ;  /* 0x000000ffff092224 */ /* 0x100fe200078e000d */
[----:B------:R-:W-:Y:S01]  /*5d00*/  ISETP.GT.AND P5, PT, R3, RZ, P1 ;  /* 0x000000ff0300720c */ /* 0x000fe20000fa4270 */
[-C--:B------:R-:W-:Y:S01]  /*5d10*/  FMUL R54, R54, R64.reuse ;  /* 0x0000004036367220 */ /* 0x080fe20000400000 */
[----:B------:R-:W-:Y:S01]  /*5d20*/  F2FP.F16.F32.PACK_AB R63, RZ, R63 ;  /* 0x0000003fff3f723e */ /* 0x000fe200000000ff */
[-C--:B------:R-:W-:Y:S01]  /*5d30*/  FMUL R55, R55, R64.reuse ;  /* 0x0000004037377220 */ /* 0x080fe20000400000 */
[----:B------:R0:W-:Y:S01]  /*5d40*/  @P2 STG.E.U16 desc[UR36][R8.64+0x10], R62 ;  /* 0x0000103e08002986 */ /* 0x0001e2000c101524 */
[C---:B------:R-:W-:Y:S01]  /*5d50*/  ISETP.GT.AND P1, PT, R3.reuse, 0x8, P1 ;  /* 0x000000080300780c */ /* 0x040fe20000f24270 */
[-C--:B------:R-:W-:Y:S01]  /*5d60*/  FMUL R40, R40, R64.reuse ;  /* 0x0000004028287220 */ /* 0x080fe20000400000 */
[----:B------:R-:W-:Y:S01]  /*5d70*/  ISETP.GT.AND P4, PT, R3, RZ, P0 ;  /* 0x000000ff0300720c */ /* 0x000fe20000784270 */
[----:B------:R-:W-:Y:S01]  /*5d80*/  FMUL R41, R41, R64 ;  /* 0x0000004029297220 */ /* 0x000fe20000400000 */
[----:B------:R-:W-:Y:S01]  /*5d90*/  F2FP.F16.F32.PACK_AB R48, RZ, R48 ;  /* 0x00000030ff30723e */ /* 0x000fe200000000ff */
[-C--:B------:R-:W-:Y:S01]  /*5da0*/  FMUL R42, R42, R64.reuse ;  /* 0x000000402a2a7220 */ /* 0x080fe20000400000 */
[----:B------:R-:W-:Y:S01]  /*5db0*/  F2FP.F16.F32.PACK_AB R49, RZ, R49 ;  /* 0x00000031ff31723e */ /* 0x000fe200000000ff */
[----:B------:R-:W-:Y:S01]  /*5dc0*/  FMUL R43, R43, R64 ;  /* 0x000000402b2b7220 */ /* 0x000fe20000400000 */
[----:B------:R-:W-:Y:S01]  /*5dd0*/  F2FP.F16.F32.PACK_AB R50, RZ, R50 ;  /* 0x00000032ff32723e */ /* 0x000fe200000000ff */
[----:B------:R-:W-:Y:S01]  /*5de0*/  FMUL R44, R44, R64 ;  /* 0x000000402c2c7220 */ /* 0x000fe20000400000 */
[----:B------:R-:W-:Y:S01]  /*5df0*/  ISETP.GT.AND P2, PT, R4, 0x18, PT ;  /* 0x000000180400780c */ /* 0x000fe20003f44270 */
[--C-:B0-----:R-:W-:Y:S01]  /*5e00*/  @P3 IMAD.MOV.U32 R8, RZ, RZ, R12.reuse ;  /* 0x000000ffff083224 */ /* 0x101fe200078e000c */
[----:B------:R-:W-:Y:S01]  /*5e10*/  F2FP.F16.F32.PACK_AB R51, RZ, R51 ;  /* 0x00000033ff33723e */ /* 0x000fe200000000ff */
[--C-:B------:R-:W-:Y:S01]  /*5e20*/  @P3 IMAD.MOV.U32 R9, RZ, RZ, R13.reuse ;  /* 0x000000ffff093224 */ /* 0x100fe200078e000d */
[----:B------:R-:W-:Y:S01]  /*5e30*/  F2FP.F16.F32.PACK_AB R52, RZ, R52 ;  /* 0x00000034ff34723e */ /* 0x000fe200000000ff */
[-C--:B------:R-:W-:Y:S01]  /*5e40*/  FMUL R45, R45, R64.reuse ;  /* 0x000000402d2d7220 */ /* 0x080fe20000400000 */
[----:B------:R-:W-:Y:S01]  /*5e50*/  F2FP.F16.F32.PACK_AB R53, RZ, R53 ;  /* 0x00000035ff35723e */ /* 0x000fe200000000ff */
[-C--:B------:R-:W-:Y:S01]  /*5e60*/  FMUL R46, R46, R64.reuse ;  /* 0x000000402e2e7220 */ /* 0x080fe20000400000 */
[----:B------:R0:W-:Y:S01]  /*5e70*/  @P3 STG.E.U16 desc[UR36][R8.64+0x12], R63 ;  /* 0x0000123f08003986 */ /* 0x0001e2000c101524 */
[----:B------:R-:W-:Y:S01]  /*5e80*/  ISETP.GT.AND P3, PT, R3, 0x8, P0 ;  /* 0x000000080300780c */ /* 0x000fe20000764270 */
[-C--:B------:R-:W-:Y:S01]  /*5e90*/  FMUL R47, R47, R64.reuse ;  /* 0x000000402f2f7220 */ /* 0x080fe20000400000 */
[----:B------:R-:W-:Y:S01]  /*5ea0*/  ISETP.GT.AND P0, PT, R4, 0x19, PT ;  /* 0x000000190400780c */ /* 0x000fe20003f04270 */
[----:B------:R-:W-:Y:S01]  /*5eb0*/  @P5 STG.E.U16 desc[UR36][R6.64+0x20], R48 ;  /* 0x0000203006005986 */ /* 0x000fe2000c101524 */
[C---:B------:R-:W-:Y:S01]  /*5ec0*/  ISETP.GT.AND P5, PT, R3.reuse, RZ, P2 ;  /* 0x000000ff0300720c */ /* 0x040fe200017a4270 */
[----:B------:R-:W-:Y:S01]  /*5ed0*/  FMUL R32, R32, R64 ;  /* 0x0000004020207220 */ /* 0x000fe20000400000 */
[----:B------:R-:W-:Y:S01]  /*5ee0*/  F2FP.F16.F32.PACK_AB R54, RZ, R54 ;  /* 0x00000036ff36723e */ /* 0x000fe200000000ff */
[----:B------:R-:W-:Y:S01]  /*5ef0*/  @P4 STG.E.U16 desc[UR36][R6.64+0x22], R49 ;  /* 0x0000223106004986 */ /* 0x000fe2000c101524 */
[----:B------:R-:W-:Y:S01]  /*5f00*/  ISETP.GT.AND P4, PT, R3, RZ, P0 ;  /* 0x000000ff0300720c */ /* 0x000fe20000784270 */
[----:B------:R-:W-:Y:S01]  /*5f10*/  FMUL R33, R33, R64 ;  /* 0x0000004021217220 */ /* 0x000fe20000400000 */
[----:B------:R-:W-:Y:S01]  /*5f20*/  F2FP.F16.F32.PACK_AB R55, RZ, R55 ;  /* 0x00000037ff37723e */ /* 0x000fe200000000ff */
[--C-:B0-----:R-:W-:Y:S01]  /*5f30*/  @P1 IMAD.MOV.U32 R8, RZ, RZ, R12.reuse ;  /* 0x000000ffff081224 */ /* 0x101fe200078e000c */
[----:B------:R-:W-:Y:S01]  /*5f40*/  F2FP.F16.F32.PACK_AB R40, RZ, R40 ;  /* 0x00000028ff28723e */ /* 0x000fe200000000ff */
[--C-:B------:R-:W-:Y:S01]  /*5f50*/  @P1 IMAD.MOV.U32 R9, RZ, RZ, R13.reuse ;  /* 0x000000ffff091224 */ /* 0x100fe200078e000d */
[----:B------:R-:W-:Y:S01]  /*5f60*/  F2FP.F16.F32.PACK_AB R41, RZ, R41 ;  /* 0x00000029ff29723e */ /* 0x000fe200000000ff */
[----:B------:R-:W-:Y:S01]  /*5f70*/  FMUL R34, R34, R64 ;  /* 0x0000004022227220 */ /* 0x000fe20000400000 */
[----:B------:R-:W-:Y:S01]  /*5f80*/  F2FP.F16.F32.PACK_AB R42, RZ, R42 ;  /* 0x0000002aff2a723e */ /* 0x000fe200000000ff */
[-C--:B------:R-:W-:Y:S01]  /*5f90*/  FMUL R35, R35, R64.reuse ;  /* 0x0000004023237220 */ /* 0x080fe20000400000 */
[----:B------:R0:W-:Y:S01]  /*5fa0*/  @P1 STG.E.U16 desc[UR36][R8.64+0x20], R50 ;  /* 0x0000203208001986 */ /* 0x0001e2000c101524 */
[----:B------:R-:W-:Y:S01]  /*5fb0*/  ISETP.GT.AND P1, PT, R3, 0x8, P2 ;  /* 0x000000080300780c */ /* 0x000fe20001724270 */
[-C--:B------:R-:W-:Y:S01]  /*5fc0*/  FMUL R36, R36, R64.reuse ;  /* 0x0000004024247220 */ /* 0x080fe20000400000 */
[----:B------:R-:W-:Y:S01]  /*5fd0*/  ISETP.GT.AND P2, PT, R4, 0x20, PT ;  /* 0x000000200400780c */ /* 0x000fe20003f44270 */
[-C--:B------:R-:W-:Y:S01]  /*5fe0*/  FMUL R37, R37, R64.reuse ;  /* 0x0000004025257220 */ /* 0x080fe20000400000 */
[----:B------:R-:W-:Y:S01]  /*5ff0*/  F2FP.F16.F32.PACK_AB R43, RZ, R43 ;  /* 0x0000002bff2b723e */ /* 0x000fe200000000ff */
[----:B------:R-:W-:Y:S01]  /*6000*/  FMUL R38, R38, R64 ;  /* 0x0000004026267220 */ /* 0x000fe20000400000 */
[----:B------:R-:W-:Y:S01]  /*6010*/  F2FP.F16.F32.PACK_AB R44, RZ, R44 ;  /* 0x0000002cff2c723e */ /* 0x000fe200000000ff */
[-C--:B------:R-:W-:Y:S01]  /*6020*/  FMUL R39, R39, R64.reuse ;  /* 0x0000004027277220 */ /* 0x080fe20000400000 */
[----:B------:R-:W-:Y:S01]  /*6030*/  F2FP.F16.F32.PACK_AB R45, RZ, R45 ;  /* 0x0000002dff2d723e */ /* 0x000fe200000000ff */
[----:B------:R-:W-:Y:S01]  /*6040*/  FMUL R24, R24, R64 ;  /* 0x0000004018187220 */ /* 0x000fe20000400000 */
[----:B------:R-:W-:Y:S01]  /*6050*/  F2FP.F16.F32.PACK_AB R46, RZ, R46 ;  /* 0x0000002eff2e723e */ /* 0x000fe200000000ff */
        /* <DEDUP_REMOVED lines=19> */
[----:B0-----:R-:W-:Y:S01]  /*6190*/  @P1 IMAD.MOV.U32 R8, RZ, RZ, R12 ;  /* 0x000000ffff081224 */ /* 0x001fe200078e000c */
[----:B------:R-:W-:Y:S01]  /*61a0*/  F2FP.F16.F32.PACK_AB R36, RZ, R36 ;  /* 0x00000024ff24723e */ /* 0x000fe200000000ff */
[----:B------:R-:W-:Y:S01]  /*61b0*/  @P1 IMAD.MOV.U32 R9, RZ, RZ, R13 ;  /* 0x000000ffff091224 */ /* 0x000fe200078e000d */
[----:B------:R-:W-:Y:S01]  /*61c0*/  F2FP.F16.F32.PACK_AB R37, RZ, R37 ;  /* 0x00000025ff25723e */ /* 0x000fe200000000ff */
[----:B------:R-:W-:Y:S01]  /*61d0*/  FMUL R30, R30, R64 ;  /* 0x000000401e1e7220 */ /* 0x000fe20000400000 */
[----:B------:R-:W-:Y:S01]  /*61e0*/  F2FP.F16.F32.PACK_AB R38, RZ, R38 ;  /* 0x00000026ff26723e */ /* 0x000fe200000000ff */
[----:B------:R-:W-:Y:S01]  /*61f0*/  FMUL R31, R31, R64 ;  /* 0x000000401f1f7220 */ /* 0x000fe20000400000 */
[----:B------:R0:W-:Y:S01]  /*6200*/  @P1 STG.E.U16 desc[UR36][R8.64+0x30], R54 ;  /* 0x0000303608001986 */ /* 0x0001e2000c101524 */
[----:B------:R-:W-:-:S02]  /*6210*/  ISETP.GT.AND P1, PT, R3, 0x8, P2 ;  /* 0x000000080300780c */ /* 0x000fc40001724270 */
[----:B------:R-:W-:Y:S02]  /*6220*/  ISETP.GT.AND P2, PT, R4, 0x28, PT ;  /* 0x000000280400780c */ /* 0x000fe40003f44270 */
[----:B------:R-:W-:Y:S02]  /*6230*/  F2FP.F16.F32.PACK_AB R39, RZ, R39 ;  /* 0x00000027ff27723e */ /* 0x000fe400000000ff */
[----:B------:R-:W-:Y:S02]  /*6240*/  F2FP.F16.F32.PACK_AB R24, RZ, R24 ;  /* 0x00000018ff18723e */ /* 0x000fe400000000ff */
[----:B------:R-:W-:Y:S02]  /*6250*/  F2FP.F16.F32.PACK_AB R25, RZ, R25 ;  /* 0x00000019ff19723e */ /* 0x000fe400000000ff */
[----:B------:R-:W-:Y:S01]  /*6260*/  F2FP.F16.F32.PACK_AB R26, RZ, R26 ;  /* 0x0000001aff1a723e */ /* 0x000fe200000000ff */
[----:B0-----:R-:W-:Y:S01]  /*6270*/  @P3 IMAD.MOV.U32 R8, RZ, RZ, R12 ;  /* 0x000000ffff083224 */ /* 0x001fe200078e000c */
[----:B------:R-:W-:Y:S01]  /*6280*/  F2FP.F16.F32.PACK_AB R27, RZ, R27 ;  /* 0x0000001bff1b723e */ /* 0x000fe200000000ff */
[----:B------:R-:W-:Y:S01]  /*6290*/  @P3 IMAD.MOV.U32 R9, RZ, RZ, R13 ;  /* 0x000000ffff093224 */ /* 0x000fe200078e000d */
[----:B------:R-:W-:-:S02]  /*62a0*/  F2FP.F16.F32.PACK_AB R28, RZ, R28 ;  /* 0x0000001cff1c723e */ /* 0x000fc400000000ff */
[----:B------:R-:W-:Y:S02]  /*62b0*/  F2FP.F16.F32.PACK_AB R29, RZ, R29 ;  /* 0x0000001dff1d723e */ /* 0x000fe400000000ff */
[----:B------:R0:W-:Y:S01]  /*62c0*/  @P3 STG.E.U16 desc[UR36][R8.64+0x32], R55 ;  /* 0x0000323708003986 */ /* 0x0001e2000c101524 */
[C---:B------:R-:W-:Y:S02]  /*62d0*/  ISETP.GT.AND P3, PT, R3.reuse, 0x8, P0 ;  /* 0x000000080300780c */ /* 0x040fe40000764270 */
[----:B------:R-:W-:Y:S01]  /*62e0*/  ISETP.GT.AND P0, PT, R4, 0x29, PT ;  /* 0x000000290400780c */ /* 0x000fe20003f04270 */
[----:B------:R-:W-:Y:S01]  /*62f0*/  @P5 STG.E.U16 desc[UR36][R6.64+0x40], R40 ;  /* 0x0000402806005986 */ /* 0x000fe2000c101524 */
[C---:B------:R-:W-:Y:S02]  /*6300*/  ISETP.GT.AND P5, PT, R3.reuse, RZ, P2 ;  /* 0x000000ff0300720c */ /* 0x040fe400017a4270 */
[C---:B------:R-:W-:Y:S01]  /*6310*/  ISETP.GT.AND P2, PT, R3.reuse, 0x8, P2 ;  /* 0x000000080300780c */ /* 0x040fe20001744270 */
[----:B------:R-:W-:Y:S01]  /*6320*/  @P4 STG.E.U16 desc[UR36][R6.64+0x42], R41 ;  /* 0x0000422906004986 */ /* 0x000fe2000c101524 */
[----:B------:R-:W-:-:S02]  /*6330*/  ISETP.GT.AND P4, PT, R3, RZ, P0 ;  /* 0x000000ff0300720c */ /* 0x000fc40000784270 */
[----:B------:R-:W-:Y:S01]  /*6340*/  ISETP.GT.AND P0, PT, R3, 0x8, P0 ;  /* 0x000000080300780c */ /* 0x000fe20000704270 */
[----:B0-----:R-:W-:Y:S01]  /*6350*/  @P1 IMAD.MOV.U32 R8, RZ, RZ, R12 ;  /* 0x000000ffff081224 */ /* 0x001fe200078e000c */
[----:B------:R-:W-:Y:S01]  /*6360*/  F2FP.F16.F32.PACK_AB R30, RZ, R30 ;  /* 0x0000001eff1e723e */ /* 0x000fe200000000ff */
[----:B------:R-:W-:Y:S01]  /*6370*/  @P1 IMAD.MOV.U32 R9, RZ, RZ, R13 ;  /* 0x000000ffff091224 */ /* 0x000fe200078e000d */
[----:B------:R-:W-:-:S04]  /*6380*/  F2FP.F16.F32.PACK_AB R31, RZ, R31 ;  /* 0x0000001fff1f723e */ /* 0x000fc800000000ff */
[----:B------:R0:W-:Y:S01]  /*6390*/  @P1 STG.E.U16 desc[UR36][R8.64+0x40], R42 ;  /* 0x0000402a08001986 */ /* 0x0001e2000c101524 */
[----:B------:R-:W-:Y:S01]  /*63a0*/  ISETP.GT.AND P1, PT, R4, 0x31, PT ;  /* 0x000000310400780c */ /* 0x000fe20003f24270 */
[----:B0-----:R-:W-:Y:S02]  /*63b0*/  @P3 IMAD.MOV.U32 R8, RZ, RZ, R12 ;  /* 0x000000ffff083224 */ /* 0x001fe400078e000c */
[----:B------:R-:W-:-:S05]  /*63c0*/  @P3 IMAD.MOV.U32 R9, RZ, RZ, R13 ;  /* 0x000000ffff093224 */ /* 0x000fca00078e000d */
[----:B------:R0:W-:Y:S01]  /*63d0*/  @P3 STG.E.U16 desc[UR36][R8.64+0x42], R43 ;  /* 0x0000422b08003986 */ /* 0x0001e2000c101524 */
[----:B------:R-:W-:-:S03]  /*63e0*/  ISETP.GT.AND P3, PT, R4, 0x30, PT ;  /* 0x000000300400780c */ /* 0x000fc60003f64270 */
[----:B------:R-:W-:Y:S01]  /*63f0*/  @P5 STG.E.U16 desc[UR36][R6.64+0x50], R44 ;  /* 0x0000502c06005986 */ /* 0x000fe2000c101524 */
[----:B------:R-:W-:-:S03]  /*6400*/  ISETP.GT.AND P5, PT, R3, RZ, P3 ;  /* 0x000000ff0300720c */ /* 0x000fc60001fa4270 */
[----:B------:R-:W-:Y:S01]  /*6410*/  @P4 STG.E.U16 desc[UR36][R6.64+0x52], R45 ;  /* 0x0000522d06004986 */ /* 0x000fe2000c101524 */
[----:B------:R-:W-:Y:S01]  /*6420*/  ISETP.GT.AND P4, PT, R3, RZ, P1 ;  /* 0x000000ff0300720c */ /* 0x000fe20000f84270 */
[----:B0-----:R-:W-:Y:S02]  /*6430*/  @P2 IMAD.MOV.U32 R8, RZ, RZ, R12 ;  /* 0x000000ffff082224 */ /* 0x001fe400078e000c */
[----:B------:R-:W-:-:S05]  /*6440*/  @P2 IMAD.MOV.U32 R9, RZ, RZ, R13 ;  /* 0x000000ffff092224 */ /* 0x000fca00078e000d */
[----:B------:R0:W-:Y:S02]  /*6450*/  @P2 STG.E.U16 desc[UR36][R8.64+0x50], R46 ;  /* 0x0000502e08002986 */ /* 0x0001e4000c101524 */
[----:B0-----:R-:W-:Y:S02]  /*6460*/  @P0 IMAD.MOV.U32 R8, RZ, RZ, R12 ;  /* 0x000000ffff080224 */ /* 0x001fe400078e000c */
[----:B------:R-:W-:-:S05]  /*6470*/  @P0 IMAD.MOV.U32 R9, RZ, RZ, R13 ;  /* 0x000000ffff090224 */ /* 0x000fca00078e000d */
[----:B------:R0:W-:Y:S01]  /*6480*/  @P0 STG.E.U16 desc[UR36][R8.64+0x52], R47 ;  /* 0x0000522f08000986 */ /* 0x0001e2000c101524 */
[----:B------:R-:W-:-:S03]  /*6490*/  ISETP.GT.AND P0, PT, R3, 0x8, P3 ;  /* 0x000000080300780c */ /* 0x000fc60001f04270 */
[----:B------:R-:W-:Y:S01]  /*64a0*/  @P5 STG.E.U16 desc[UR36][R6.64+0x60], R32 ;  /* 0x0000602006005986 */ /* 0x000fe2000c101524 */
[C---:B------:R-:W-:Y:S02]  /*64b0*/  ISETP.GT.AND P5, PT, R3.reuse, 0x8, P1 ;  /* 0x000000080300780c */ /* 0x040fe40000fa4270 */
[C---:B------:R-:W-:Y:S01]  /*64c0*/  ISETP.GT.AND P1, PT, R4.reuse, 0x39, PT ;  /* 0x000000390400780c */ /* 0x040fe20003f24270 */
[----:B------:R-:W-:Y:S01]  /*64d0*/  @P4 STG.E.U16 desc[UR36][R6.64+0x62], R33 ;  /* 0x0000622106004986 */ /* 0x000fe2000c101524 */
[----:B------:R-:W-:Y:S02]  /*64e0*/  ISETP.GT.AND P4, PT, R4, 0x38, PT ;  /* 0x000000380400780c */ /* 0x000fe40003f84270 */
[C---:B------:R-:W-:Y:S02]  /*64f0*/  ISETP.GT.AND P3, PT, R3.reuse, RZ, P1 ;  /* 0x000000ff0300720c */ /* 0x040fe40000f64270 */
[C---:B------:R-:W-:Y:S01]  /*6500*/  ISETP.GT.AND P2, PT, R3.reuse, RZ, P4 ;  /* 0x000000ff0300720c */ /* 0x040fe20002744270 */
[----:B0-----:R-:W-:Y:S01]  /*6510*/  @P0 IMAD.MOV.U32 R8, RZ, RZ, R12 ;  /* 0x000000ffff080224 */ /* 0x001fe200078e000c */
[----:B------:R-:W-:Y:S01]  /*6520*/  ISETP.GT.AND P4, PT, R3, 0x8, P4 ;  /* 0x000000080300780c */ /* 0x000fe20002784270 */
[----:B------:R-:W-:-:S05]  /*6530*/  @P0 IMAD.MOV.U32 R9, RZ, RZ, R13 ;  /* 0x000000ffff090224 */ /* 0x000fca00078e000d */
[----:B------:R0:W-:Y:S01]  /*6540*/  @P0 STG.E.U16 desc[UR36][R8.64+0x60], R34 ;  /* 0x0000602208000986 */ /* 0x0001e2000c101524 */
[----:B------:R-:W-:-:S06]  /*6550*/  ISETP.GT.AND P0, PT, R4, 0x49, PT ;  /* 0x000000490400780c */ /* 0x000fcc0003f04270 */
[--C-:B------:R-:W-:Y:S02]  /*6560*/  @P4 IMAD.MOV.U32 R5, RZ, RZ, R13.reuse ;  /* 0x000000ffff054224 */ /* 0x100fe400078e000d */
[----:B0-----:R-:W-:Y:S02]  /*6570*/  @P5 IMAD.MOV.U32 R8, RZ, RZ, R12 ;  /* 0x000000ffff085224 */ /* 0x001fe400078e000c */
[----:B------:R-:W-:-:S05]  /*6580*/  @P5 IMAD.MOV.U32 R9, RZ, RZ, R13 ;  /* 0x000000ffff095224 */ /* 0x000fca00078e000d */
[----:B------:R-:W-:Y:S01]  /*6590*/  @P5 STG.E.U16 desc[UR36][R8.64+0x62], R35 ;  /* 0x0000622308005986 */ /* 0x000fe2000c101524 */
[----:B------:R-:W-:Y:S02]  /*65a0*/  ISETP.GT.AND P5, PT, R3, 0x8, P1 ;  /* 0x000000080300780c */ /* 0x000fe40000fa4270 */
[C---:B------:R-:W-:Y:S01]  /*65b0*/  ISETP.GT.AND P1, PT, R4.reuse, 0x48, PT ;  /* 0x000000480400780c */ /* 0x040fe20003f24270 */
[----:B------:R-:W-:Y:S01]  /*65c0*/  @P2 STG.E.U16 desc[UR36][R6.64+0x70], R36 ;  /* 0x0000702406002986 */ /* 0x000fe2000c101524 */
[----:B------:R-:W-:-:S03]  /*65d0*/  ISETP.GT.AND P2, PT, R4, 0x41, PT ;  /* 0x000000410400780c */ /* 0x000fc60003f44270 */
[----:B------:R-:W-:Y:S01]  /*65e0*/  @P3 STG.E.U16 desc[UR36][R6.64+0x72], R37 ;  /* 0x0000722506003986 */ /* 0x000fe2000c101524 */
[----:B------:R-:W-:Y:S01]  /*65f0*/  ISETP.GT.AND P3, PT, R4, 0x40, PT ;  /* 0x000000400400780c */ /* 0x000fe20003f64270 */
[----:B------:R-:W-:-:S05]  /*6600*/  @P4 IMAD.MOV.U32 R4, RZ, RZ, R12 ;  /* 0x000000ffff044224 */ /* 0x000fca00078e000c */
[----:B------:R0:W-:Y:S01]  /*6610*/  @P4 STG.E.U16 desc[UR36][R4.64+0x70], R38 ;  /* 0x0000702604004986 */ /* 0x0001e2000c101524 */
[C---:B------:R-:W-:Y:S02]  /*6620*/  ISETP.GT.AND P4, PT, R3.reuse, RZ, P2 ;  /* 0x000000ff0300720c */ /* 0x040fe40001784270 */
[----:B------:R-:W-:Y:S01]  /*6630*/  ISETP.GT.AND P2, PT, R3, 0x8, P2 ;  /* 0x000000080300780c */ /* 0x000fe20001744270 */
[----:B0-----:R-:W-:Y:S02]  /*6640*/  @P5 IMAD.MOV.U32 R4, RZ, RZ, R12 ;  /* 0x000000ffff045224 */ /* 0x001fe400078e000c */
[----:B------:R-:W-:-:S05]  /*6650*/  @P5 IMAD.MOV.U32 R5, RZ, RZ, R13 ;  /* 0x000000ffff055224 */ /* 0x000fca00078e000d */
[----:B------:R0:W-:Y:S01]  /*6660*/  @P5 STG.E.U16 desc[UR36][R4.64+0x72], R39 ;  /* 0x0000722704005986 */ /* 0x0001e2000c101524 */
[C---:B------:R-:W-:Y:S02]  /*6670*/  ISETP.GT.AND P5, PT, R3.reuse, RZ, P3 ;  /* 0x000000ff0300720c */ /* 0x040fe40001fa4270 */
[----:B------:R-:W-:-:S11]  /*6680*/  ISETP.GT.AND P3, PT, R3, 0x8, P3 ;  /* 0x000000080300780c */ /* 0x000fd60001f64270 */
[----:B0-----:R-:W-:Y:S02]  /*6690*/  @P5 IMAD.MOV.U32 R4, RZ, RZ, R6 ;  /* 0x000000ffff045224 */ /* 0x001fe400078e0006 */
        /* <DEDUP_REMOVED lines=8> */
[----:B------:R-:W-:Y:S01]  /*6720*/  ISETP.GT.AND P1, PT, R3, 0x8, P1 ;  /* 0x000000080300780c */ /* 0x000fe20000f24270 */
[----:B0-----:R-:W-:Y:S02]  /*6730*/  @P3 IMAD.MOV.U32 R4, RZ, RZ, R12 ;  /* 0x000000ffff043224 */ /* 0x001fe400078e000c */
[----:B------:R-:W-:-:S05]  /*6740*/  @P3 IMAD.MOV.U32 R5, RZ, RZ, R13 ;  /* 0x000000ffff053224 */ /* 0x000fca00078e000d */
[----:B------:R0:W-:Y:S02]  /*6750*/  @P3 STG.E.U16 desc[UR36][R4.64+0x80], R26 ;  /* 0x0000801a04003986 */ /* 0x0001e4000c101524 */
[----:B0-----:R-:W-:Y:S02]  /*6760*/  @P2 IMAD.MOV.U32 R4, RZ, RZ, R12 ;  /* 0x000000ffff042224 */ /* 0x001fe400078e000c */
[----:B------:R-:W-:-:S05]  /*6770*/  @P2 IMAD.MOV.U32 R5, RZ, RZ, R13 ;  /* 0x000000ffff052224 */ /* 0x000fca00078e000d */
[----:B------:R0:W-:Y:S02]  /*6780*/  @P2 STG.E.U16 desc[UR36][R4.64+0x82], R27 ;  /* 0x0000821b04002986 */ /* 0x0001e4000c101524 */
[----:B0-----:R-:W-:Y:S02]  /*6790*/  @P4 IMAD.MOV.U32 R4, RZ, RZ, R6 ;  /* 0x000000ffff044224 */ /* 0x001fe400078e0006 */
[----:B------:R-:W-:-:S05]  /*67a0*/  @P4 IMAD.MOV.U32 R5, RZ, RZ, R7 ;  /* 0x000000ffff054224 */ /* 0x000fca00078e0007 */
[----:B------:R0:W-:Y:S04]  /*67b0*/  @P4 STG.E.U16 desc[UR36][R4.64+0x90], R28 ;  /* 0x0000901c04004986 */ /* 0x0001e8000c101524 */
[----:B------:R4:W-:Y:S01]  /*67c0*/  @P5 STG.E.U16 desc[UR36][R6.64+0x92], R29 ;  /* 0x0000921d06005986 */ /* 0x0009e2000c101524 */
[----:B0-----:R-:W-:Y:S02]  /*67d0*/  @P1 IMAD.MOV.U32 R4, RZ, RZ, R12 ;  /* 0x000000ffff041224 */ /* 0x001fe400078e000c */
[----:B------:R-:W-:-:S05]  /*67e0*/  @P1 IMAD.MOV.U32 R5, RZ, RZ, R13 ;  /* 0x000000ffff051224 */ /* 0x000fca00078e000d */
[----:B------:R4:W-:Y:S04]  /*67f0*/  @P1 STG.E.U16 desc[UR36][R4.64+0x90], R30 ;  /* 0x0000901e04001986 */ /* 0x0009e8000c101524 */
[----:B------:R4:W-:Y:S02]  /*6800*/  @P0 STG.E.U16 desc[UR36][R12.64+0x92], R31 ;  /* 0x0000921f0c000986 */ /* 0x0009e4000c101524 */
.L_x_110:
[----:B------:R-:W-:Y:S05]  /*6810*/  BSYNC B0 ;  /* 0x0000000000007941 */ /* 0x000fea0003800000 */
.L_x_32:
[----:B------:R-:W-:Y:S01]  /*6820*/  ULDC UR4, c[0x0][0xc] ;  /* 0x0000030000047ab9 */ /* 0x000fe20000000800 */
[----:B------:R-:W-:Y:S01]  /*6830*/  ULDC UR5, c[0x0][0x10] ;  /* 0x0000040000057ab9 */ /* 0x000fe20000000800 */
[----:B------:R-:W0:Y:S01]  /*6840*/  LDC R3, c[0x0][0x14] ;  /* 0x00000500ff037b82 */ /* 0x000e220000000800 */
[----:B------:R-:W-:Y:S01]  /*6850*/  UIMAD.WIDE.U32 UR4, UR4, UR5, URZ ;  /* 0x00000005040472a5 */ /* 0x000fe2000f8e003f */
[----:B------:R-:W-:Y:S02]  /*6860*/  IMAD.MOV.U32 R69, RZ, RZ, -0x1 ;  /* 0xffffffffff457424 */ /* 0x000fe400078e00ff */
[----:B------:R-:W-:-:S03]  /*6870*/  IMAD.MOV.U32 R67, RZ, RZ, -0x1 ;  /* 0xffffffffff437424 */ /* 0x000fc600078e00ff */
[----:B0-----:R-:W-:-:S04]  /*6880*/  IMAD.WIDE.U32 R16, R3, UR4, R16 ;  /* 0x0000000403107c25 */ /* 0x001fc8000f8e0010 */
[----:B------:R-:W-:Y:S01]  /*6890*/  IMAD R3, R3, UR5, RZ ;  /* 0x0000000503037c24 */ /* 0x000fe2000f8e02ff */
[----:B------:R-:W-:Y:S02]  /*68a0*/  ULDC.64 UR4, c[0x0][0x650] ;  /* 0x0001940000047ab9 */ /* 0x000fe40000000a00 */
[----:B------:R-:W-:Y:S01]  /*68b0*/  ISETP.GE.U32.AND P0, PT, R16, UR4, PT ;  /* 0x0000000410007c0c */ /* 0x000fe2000bf06070 */
[--C-:B------:R-:W-:Y:S01]  /*68c0*/  IMAD.IADD R17, R17, 0x1, R3.reuse ;  /* 0x0000000111117824 */ /* 0x100fe200078e0203 */
[----:B------:R-:W-:-:S04]  /*68d0*/  PRMT R3, RZ, 0x7610, R3 ;  /* 0x00007610ff037816 */ /* 0x000fc80000000003 */
[----:B------:R-:W-:-:S13]  /*68e0*/  ISETP.GE.U32.AND.EX P0, PT, R17, UR5, PT, P0 ;  /* 0x0000000511007c0c */ /* 0x000fda000bf06100 */
[----:B------:R-:W-:Y:S05]  /*68f0*/  @P0 BRA `(.L_x_111) ;  /* 0x0000000400640947 */ /* 0x000fea0003800000 */
[----:B---34-:R-:W0:Y:S01]  /*6900*/  S2R R12, SR_CTAID.X ;  /* 0x00000000000c7919 */ /* 0x018e220000002500 */
[----:B-12---:R-:W1:Y:S01]  /*6910*/  LDC.64 R10, c[0x0][0x628] ;  /* 0x00018a00ff0a7b82 */ /* 0x006e620000000a00 */
[----:B------:R-:W-:Y:S01]  /*6920*/  ULDC UR4, c[0x0][0x150] ;  /* 0x0000540000047ab9 */ /* 0x000fe20000000800 */
[----:B------:R-:W-:Y:S01]  /*6930*/  IMAD.MOV.U32 R8, RZ, RZ, R16 ;  /* 0x000000ffff087224 */ /* 0x000fe200078e0010 */
[----:B------:R-:W2:Y:S01]  /*6940*/  S2R R24, SR_CTAID.Y ;  /* 0x0000000000187919 */ /* 0x000ea20000002600 */
[----:B------:R-:W-:-:S04]  /*6950*/  IMAD.MOV.U32 R9, RZ, RZ, R17 ;  /* 0x000000ffff097224 */ /* 0x000fc800078e0011 */
[----:B------:R-:W3:Y:S08]  /*6960*/  LDC R21, c[0x0][0x144] ;  /* 0x00005100ff157b82 */ /* 0x000ef00000000800 */
[----:B------:R-:W4:Y:S08]  /*6970*/  LDC R0, c[0x0][0x630] ;  /* 0x00018c00ff007b82 */ /* 0x000f300000000800 */
[----:B------:R-:W2:Y:S01]  /*6980*/  LDC.64 R14, c[0x0][0x620] ;  /* 0x00018800ff0e7b82 */ /* 0x000ea20000000a00 */
[----:B-1----:R-:W-:-:S04]  /*6990*/  ISETP.NE.U32.AND P0, PT, R10, RZ, PT ;  /* 0x000000ff0a00720c */ /* 0x002fc80003f05070 */
[----:B------:R-:W-:Y:S02]  /*69a0*/  ISETP.NE.AND.EX P0, PT, R11, RZ, PT, P0 ;  /* 0x000000ff0b00720c */ /* 0x000fe40003f05300 */
[----:B0-----:R-:W-:-:S05]  /*69b0*/  I2FP.F32.U32 R3, R12 ;  /* 0x0000000c00037245 */ /* 0x001fca0000201000 */
[----:B------:R-:W-:-:S04]  /*69c0*/  FMUL R3, R3, UR4 ;  /* 0x0000000403037c20 */ /* 0x000fc80008400000 */
[----:B------:R0:W1:Y:S02]  /*69d0*/  F2I.U32.TRUNC.NTZ R20, R3 ;  /* 0x0000000300147305 */ /* 0x000064000020f000 */
[----:B---34-:R-:W-:Y:S05]  /*69e0*/  @!P0 BRA `(.L_x_112) ;  /* 0x0000000000288947 */ /* 0x018fea0003800000 */
[----:B0-----:R-:W0:Y:S02]  /*69f0*/  LDC R3, c[0x0][0x634] ;  /* 0x00018d00ff037b82 */ /* 0x001e240000000800 */
        /* <DEDUP_REMOVED lines=9> */
.L_x_112:
[----:B------:R-:W3:Y:S01]  /*6a90*/  LDC.64 R28, c[0x0][0x640] ;  /* 0x00019000ff1c7b82 */ /* 0x000ee20000000a00 */
[-CC-:B------:R-:W-:Y:S01]  /*6aa0*/  SHF.R.U64 R67, R8, R0.reuse, R9.reuse ;  /* 0x0000000008437219 */ /* 0x180fe20000001209 */
[----:B-1----:R-:W-:Y:S01]  /*6ab0*/  IMAD.MOV R20, RZ, RZ, -R20 ;  /* 0x000000ffff147224 */ /* 0x002fe200078e0a14 */
[----:B------:R-:W-:Y:S01]  /*6ac0*/  SHF.R.U32.HI R0, RZ, R0, R9 ;  /* 0x00000000ff007219 */ /* 0x000fe20000011609 */
[----:B------:R-:W-:Y:S01]  /*6ad0*/  ULDC UR4, c[0x0][0x154] ;  /* 0x0000550000047ab9 */ /* 0x000fe20000000800 */
[----:B0-----:R-:W-:Y:S01]  /*6ae0*/  IADD3 R3, P0, RZ, -R67, RZ ;  /* 0x80000043ff037210 */ /* 0x001fe20007f1e0ff */
[----:B------:R-:W-:Y:S02]  /*6af0*/  IMAD R21, R21, R20, R12 ;  /* 0x0000001415157224 */ /* 0x000fe400078e020c */
[----:B------:R-:W0:Y:S01]  /*6b00*/  LDC R6, c[0x0][0x618] ;  /* 0x00018600ff067b82 */ /* 0x000e220000000800 */
[----:B------:R-:W-:Y:S02]  /*6b10*/  IMAD.MOV.U32 R7, RZ, RZ, 0x1 ;  /* 0x00000001ff077424 */ /* 0x000fe400078e00ff */
[----:B------:R-:W-:-:S04]  /*6b20*/  IMAD.X R5, RZ, RZ, ~R0, P0 ;  /* 0x000000ffff057224 */ /* 0x000fc800000e0e00 */
[-C--:B--2---:R-:W-:Y:S01]  /*6b30*/  IMAD R0, R5, R14.reuse, RZ ;  /* 0x0000000e05007224 */ /* 0x084fe200078e02ff */
[----:B------:R-:W1:Y:S01]  /*6b40*/  LDC R8, c[0x0][0x608] ;  /* 0x00018200ff087b82 */ /* 0x000e620000000800 */
[----:B------:R-:W-:-:S04]  /*6b50*/  IMAD.WIDE.U32 R4, R3, R14, R16 ;  /* 0x0000000e03047225 */ /* 0x000fc800078e0010 */
[----:B------:R-:W-:Y:S01]  /*6b60*/  IMAD R3, R3, R15, R0 ;  /* 0x0000000f03037224 */ /* 0x000fe200078e0200 */
[----:B------:R-:W-:Y:S02]  /*6b70*/  I2FP.F32.U32 R0, R24 ;  /* 0x0000001800007245 */ /* 0x000fe40000201000 */
[----:B------:R-:W2:Y:S01]  /*6b80*/  LDC R26, c[0x0][0x658] ;  /* 0x00019600ff1a7b82 */ /* 0x000ea20000000800 */
[----:B------:R-:W-:Y:S01]  /*6b90*/  IMAD.IADD R3, R5, 0x1, R3 ;  /* 0x0000000105037824 */ /* 0x000fe200078e0203 */
[----:B---3--:R-:W-:Y:S01]  /*6ba0*/  ISETP.NE.U32.AND P0, PT, R28, RZ, PT ;  /* 0x000000ff1c00720c */ /* 0x008fe20003f05070 */
[----:B------:R-:W-:Y:S01]  /*6bb0*/  FMUL R0, R0, UR4 ;  /* 0x0000000400007c20 */ /* 0x000fe20008400000 */
[----:B------:R-:W-:Y:S02]  /*6bc0*/  IMAD.MOV.U32 R5, RZ, RZ, -0x1 ;  /* 0xffffffffff057424 */ /* 0x000fe400078e00ff */
[----:B------:R-:W-:Y:S01]  /*6bd0*/  ISETP.NE.AND.EX P0, PT, R29, RZ, PT, P0 ;  /* 0x000000ff1d00720c */ /* 0x000fe20003f05300 */
[----:B------:R3:W4:Y:S01]  /*6be0*/  F2I.U32.TRUNC.NTZ R13, R0 ;  /* 0x00000000000d7305 */ /* 0x000722000020f000 */
[----:B------:R-:W3:Y:S01]  /*6bf0*/  LDC R15, c[0x0][0x148] ;  /* 0x00005200ff0f7b82 */ /* 0x000ee20000000800 */
[----:B0-----:R-:W-:-:S02]  /*6c00*/  SHF.R.U64 R12, R4, R6, R3 ;  /* 0x00000006040c7219 */ /* 0x001fc40000001203 */
[----:B------:R-:W-:-:S05]  /*6c10*/  SHF.R.U32.HI R3, RZ, R6, R3 ;  /* 0x00000006ff037219 */ /* 0x000fca0000011603 */
[----:B------:R-:W0:Y:S01]  /*6c20*/  LDC R20, c[0x0][0x600] ;  /* 0x00018000ff147b82 */ /* 0x000e220000000800 */
[-CC-:B-1----:R-:W-:Y:S02]  /*6c30*/  SHF.R.U64 R10, R12, R8.reuse, R3.reuse ;  /* 0x000000080c0a7219 */ /* 0x182fe40000001203 */
[----:B------:R-:W-:-:S05]  /*6c40*/  SHF.R.U32.HI R3, RZ, R8, R3 ;  /* 0x00000008ff037219 */ /* 0x000fca0000011603 */
[----:B------:R-:W1:Y:S01]  /*6c50*/  LDC R27, c[0x0][0x648] ;  /* 0x00019200ff1b7b82 */ /* 0x000e620000000800 */
[-C--:B--2---:R-:W-:Y:S02]  /*6c60*/  SHF.L.U32 R4, R5, R26.reuse, RZ ;  /* 0x0000001a05047219 */ /* 0x084fe400000006ff */
[-CC-:B------:R-:W-:Y:S02]  /*6c70*/  SHF.R.U64 R14, R10, R26.reuse, R3.reuse ;  /* 0x0000001a0a0e7219 */ /* 0x180fe40000001203 */
[----:B------:R-:W-:Y:S02]  /*6c80*/  SHF.R.U32.HI R5, RZ, R26, R3 ;  /* 0x0000001aff057219 */ /* 0x000fe40000011603 */
[----:B------:R-:W-:Y:S01]  /*6c90*/  LOP3.LUT R25, RZ, R4, RZ, 0x33, !PT ;  /* 0x00000004ff197212 */ /* 0x000fe200078e33ff */
[----:B------:R-:W2:Y:S01]  /*6ca0*/  LDC R30, c[0x0][0x638] ;  /* 0x00018e00ff1e7b82 */ /* 0x000ea20000000800 */
[----:B------:R-:W-:Y:S01]  /*6cb0*/  SHF.L.U32 R26, R7, R26, RZ ;  /* 0x0000001a071a7219 */ /* 0x000fe200000006ff */
[----:B------:R-:W-:-:S06]  /*6cc0*/  IMAD.MOV.U32 R4, RZ, RZ, R14 ;  /* 0x000000ffff047224 */ /* 0x000fcc00078e000e */
[----:B------:R-:W0:Y:S01]  /*6cd0*/  LDC R31, c[0x0][0x610] ;  /* 0x00018400ff1f7b82 */ /* 0x000e220000000800 */
[----:B----4-:R-:W-:Y:S05]  /*6ce0*/  @!P0 BRA `(.L_x_113) ;  /* 0x0000000000288947 */ /* 0x010fea0003800000 */
        /* <DEDUP_REMOVED lines=10> */
.L_x_113:
[----:B------:R-:W-:Y:S01]  /*6d90*/  ISETP.NE.AND P0, PT, R2, 0x1, PT ;  /* 0x000000010200780c */ /* 0x000fe20003f05270 */
[----:B0-----:R-:W-:Y:S01]  /*6da0*/  VIADD R7, R20, 0xffffffff ;  /* 0xffffffff14077836 */ /* 0x001fe20000000000 */
[----:B-1-3--:R-:W-:Y:S01]  /*6db0*/  SHF.R.U64 R0, R4, R27, R5 ;  /* 0x0000001b04007219 */ /* 0x00afe20000001205 */
[----:B------:R-:W-:Y:S01]  /*6dc0*/  IMAD.MOV R13, RZ, RZ, -R13 ;  /* 0x000000ffff0d7224 */ /* 0x000fe200078e0a0d */
[----:B------:R-:W-:Y:S01]  /*6dd0*/  LOP3.LUT R5, R10, R25, RZ, 0xc0, !PT ;  /* 0x000000190a057212 */ /* 0x000fe200078ec0ff */
[----:B------:R-:W-:Y:S01]  /*6de0*/  IMAD.MOV.U32 R4, RZ, RZ, 0x1 ;  /* 0x00000001ff047424 */ /* 0x000fe200078e00ff */
[----:B------:R-:W-:Y:S01]  /*6df0*/  LOP3.LUT R12, R12, R7, RZ, 0xc0, !PT ;  /* 0x000000070c0c7212 */ /* 0x000fe200078ec0ff */
[----:B------:R-:W-:Y:S02]  /*6e00*/  IMAD.MOV R3, RZ, RZ, -R0 ;  /* 0x000000ffff037224 */ /* 0x000fe400078e0a00 */
[----:B------:R-:W-:Y:S02]  /*6e10*/  IMAD R0, R26, R0, R5 ;  /* 0x000000001a007224 */ /* 0x000fe400078e0205 */
[----:B--2---:R-:W-:-:S02]  /*6e20*/  IMAD R3, R3, R30, R14 ;  /* 0x0000001e03037224 */ /* 0x004fc400078e020e */
[----:B------:R-:W-:Y:S02]  /*6e30*/  @P0 IMAD R21, R15, R13, R24 ;  /* 0x0000000d0f150224 */ /* 0x000fe400078e0218 */
[----:B------:R-:W-:Y:S01]  /*6e40*/  IMAD R5, R3, R20, R12 ;  /* 0x0000001403057224 */ /* 0x000fe200078e020c */
[----:B------:R-:W-:Y:S01]  /*6e50*/  PRMT R3, R4, 0x7610, R3 ;  /* 0x0000761004037816 */ /* 0x000fe20000000003 */
[----:B------:R-:W-:-:S05]  /*6e60*/  IMAD R0, R0, R31, R21 ;  /* 0x0000001f00007224 */ /* 0x000fca00078e0215 */
[----:B------:R-:W-:Y:S02]  /*6e70*/  SEL R69, R5, R0, !P0 ;  /* 0x0000000005457207 */ /* 0x000fe40004000000 */
[----:B------:R-:W-:-:S07]  /*6e80*/  SEL R0, R0, R5, !P0 ;  /* 0x0000000500007207 */ /* 0x000fce0004000000 */
.L_x_111:
[----:B------:R-:W-:Y:S01]  /*6e90*/  LOP3.LUT P0, RZ, R3, 0xff, RZ, 0xc0, !PT ;  /* 0x000000ff03ff7812 */ /* 0x000fe2000780c0ff */
[----:B------:R-:W-:-:S12]  /*6ea0*/  IMAD.MOV.U32 R68, RZ, RZ, R0 ;  /* 0x000000ffff447224 */ /* 0x000fd800078e0000 */
[----:B------:R-:W-:Y:S05]  /*6eb0*/  @P0 BRA `(.L_x_114) ;  /* 0xffffffa000cc0947 */ /* 0x000fea000383ffff */
[----:B------:R-:W-:Y:S05]  /*6ec0*/  EXIT ;  /* 0x000000000000794d */ /* 0x000fea0003800000 */
.L_x_7:
[----:B0-----:R-:W-:Y:S01]  /*6ed0*/  ULDC.64 UR4, c[0x0][0x650] ;  /* 0x0001940000047ab9 */ /* 0x001fe20000000a00 */
        /* <DEDUP_REMOVED lines=25> */
.L_x_116:
[----:B------:R-:W0:Y:S01]  /*7070*/  LDC.64 R28, c[0x0][0x640] ;  /* 0x00019000ff1c7b82 */ /* 0x000e220000000a00 */
[-CC-:B------:R-:W-:Y:S01]  /*7080*/  SHF.R.U64 R22, R12, R6.reuse, R13.reuse ;  /* 0x000000060c167219 */ /* 0x180fe2000000120d */
[----:B------:R-:W-:Y:S01]  /*7090*/  IMAD.MOV.U32 R30, RZ, RZ, 0x1 ;  /* 0x00000001ff1e7424 */ /* 0x000fe200078e00ff */
[----:B------:R-:W-:Y:S02]  /*70a0*/  SHF.R.U32.HI R6, RZ, R6, R13 ;  /* 0x00000006ff067219 */ /* 0x000fe4000001160d */
        /* <DEDUP_REMOVED lines=8> */
[----:B------:R-:W-:Y:S01]  /*7130*/  IMAD.IADD R9, R9, 0x1, R11 ;  /* 0x0000000109097824 */ /* 0x000fe200078e020b */
[----:B0-----:R-:W-:-:S04]  /*7140*/  ISETP.NE.U32.AND P0, PT, R28, RZ, PT ;  /* 0x000000ff1c00720c */ /* 0x001fc80003f05070 */
[----:B------:R-:W-:Y:S02]  /*7150*/  ISETP.NE.AND.EX P0, PT, R29, RZ, PT, P0 ;  /* 0x000000ff1d00720c */ /* 0x000fe40003f05300 */
[----:B------:R-:W0:Y:S01]  /*7160*/  LDC R20, c[0x0][0x600] ;  /* 0x00018000ff147b82 */ /* 0x000e220000000800 */
[-CC-:B-1----:R-:W-:Y:S01]  /*7170*/  SHF.R.U64 R14, R8, R10.reuse, R9.reuse ;  /* 0x0000000a080e7219 */ /* 0x182fe20000001209 */
[----:B------:R-:W-:Y:S01]  /*7180*/  IMAD.MOV.U32 R8, RZ, RZ, -0x1 ;  /* 0xffffffffff087424 */ /* 0x000fe200078e00ff */
[----:B------:R-:W-:-:S05]  /*7190*/  SHF.R.U32.HI R9, RZ, R10, R9 ;  /* 0x0000000aff097219 */ /* 0x000fca0000011609 */
[----:B------:R-:W1:Y:S01]  /*71a0*/  LDC R24, c[0x0][0x648] ;  /* 0x00019200ff187b82 */ /* 0x000e620000000800 */
[-CC-:B--2---:R-:W-:Y:S02]  /*71b0*/  SHF.R.U64 R23, R14, R12.reuse, R9.reuse ;  /* 0x0000000c0e177219 */ /* 0x184fe40000001209 */
[----:B------:R-:W-:-:S05]  /*71c0*/  SHF.R.U32.HI R6, RZ, R12, R9 ;  /* 0x0000000cff067219 */ /* 0x000fca0000011609 */
[----:B------:R-:W2:Y:S01]  /*71d0*/  LDC R26, c[0x0][0x638] ;  /* 0x00018e00ff1a7b82 */ /* 0x000ea20000000800 */
[-C--:B---3--:R-:W-:Y:S02]  /*71e0*/  SHF.L.U32 R8, R8, R27.reuse, RZ ;  /* 0x0000001b08087219 */ /* 0x088fe400000006ff */
[-CC-:B------:R-:W-:Y:S02]  /*71f0*/  SHF.R.U64 R25, R23, R27.reuse, R6.reuse ;  /* 0x0000001b17197219 */ /* 0x180fe40000001206 */
[----:B------:R-:W-:Y:S02]  /*7200*/  LOP3.LUT R32, RZ, R8, RZ, 0x33, !PT ;  /* 0x00000008ff207212 */ /* 0x000fe400078e33ff */
[----:B------:R-:W-:Y:S01]  /*7210*/  SHF.R.U32.HI R9, RZ, R27, R6 ;  /* 0x0000001bff097219 */ /* 0x000fe20000011606 */
[----:B------:R-:W3:Y:S01]  /*7220*/  LDC R31, c[0x0][0x610] ;  /* 0x00018400ff1f7b82 */ /* 0x000ee20000000800 */
[----:B------:R-:W-:Y:S01]  /*7230*/  IMAD.MOV.U32 R8, RZ, RZ, R25 ;  /* 0x000000ffff087224 */ /* 0x000fe200078e0019 */
[----:B------:R-:W-:Y:S06]  /*7240*/  @!P0 BRA `(.L_x_117) ;  /* 0x0000000000288947 */ /* 0x000fec0003800000 */
        /* <DEDUP_REMOVED lines=10> */
.L_x_117:
[----:B------:R-:W-:Y:S02]  /*72f0*/  ISETP.NE.AND P0, PT, R2, 0x1, PT ;  /* 0x000000010200780c */ /* 0x000fe40003f05270 */
[----:B-1----:R-:W-:Y:S01]  /*7300*/  SHF.R.U64 R6, R8, R24, R9 ;  /* 0x0000001808067219 */ /* 0x002fe20000001209 */
[----:B0-----:R-:W-:Y:S01]  /*7310*/  VIADD R9, R20, 0xffffffff ;  /* 0xffffffff14097836 */ /* 0x001fe20000000000 */
[----:B------:R-:W-:Y:S02]  /*7320*/  SHF.L.U32 R30, R30, R27, RZ ;  /* 0x0000001b1e1e7219 */ /* 0x000fe400000006ff */
[----:B------:R-:W-:Y:S01]  /*7330*/  LOP3.LUT R5, R23, R32, RZ, 0xc0, !PT ;  /* 0x0000002017057212 */ /* 0x000fe200078ec0ff */
[----:B------:R-:W-:-:S04]  /*7340*/  IMAD.MOV R8, RZ, RZ, -R6 ;  /* 0x000000ffff087224 */ /* 0x000fc800078e0a06 */
[----:B------:R-:W-:Y:S01]  /*7350*/  IMAD R6, R30, R6, R5 ;  /* 0x000000061e067224 */ /* 0x000fe200078e0205 */
[----:B------:R-:W-:Y:S01]  /*7360*/  LOP3.LUT R5, R14, R9, RZ, 0xc0, !PT ;  /* 0x000000090e057212 */ /* 0x000fe200078ec0ff */
[----:B------:R-:W-:Y:S02]  /*7370*/  @P0 IMAD R3, R7, R21, R4 ;  /* 0x0000001507030224 */ /* 0x000fe400078e0204 */
[----:B--2---:R-:W-:Y:S02]  /*7380*/  IMAD R4, R8, R26, R25 ;  /* 0x0000001a08047224 */ /* 0x004fe400078e0219 */
[----:B---3--:R-:W-:Y:S02]  /*7390*/  IMAD R3, R6, R31, R3 ;  /* 0x0000001f06037224 */ /* 0x008fe400078e0203 */
[----:B------:R-:W-:Y:S02]  /*73a0*/  IMAD R4, R4, R20, R5 ;  /* 0x0000001404047224 */ /* 0x000fe400078e0205 */
[----:B------:R-:W-:-:S02]  /*73b0*/  IMAD.MOV.U32 R8, RZ, RZ, 0x1 ;  /* 0x00000001ff087424 */ /* 0x000fc400078e00ff */
[----:B------:R-:W-:Y:S01]  /*73c0*/  IMAD.MOV.U32 R6, RZ, RZ, R22 ;  /* 0x000000ffff067224 */ /* 0x000fe200078e0016 */
[----:B------:R-:W-:Y:S02]  /*73d0*/  SEL R20, R4, R3, !P0 ;  /* 0x0000000304147207 */ /* 0x000fe40004000000 */
[----:B------:R-:W-:-:S07]  /*73e0*/  SEL R13, R3, R4, !P0 ;  /* 0x00000004030d7207 */ /* 0x000fce0004000000 */
.L_x_115:
[----:B------:R-:W-:-:S08]  /*73f0*/  NOP ;  /* 0x0000000000007918 */ /* 0x000fd00000000000 */
[----:B------:R-:W0:-:S00]  /*7400*/  USETMAXREG.DEALLOC.CTAPOOL 0x28 ;  /* 0x00000028000079c8 */ /* 0x000e0000080e0500 */
[----:B0-----:R-:W-:-:S13]  /*7410*/  ISETP.NE.AND P0, PT, R0, RZ, PT ;  /* 0x000000ff0000720c */ /* 0x001fda0003f05270 */
[----:B------:R-:W-:Y:S05]  /*7420*/  @P0 EXIT ;  /* 0x000000000000094d */ /* 0x000fea0003800000 */
[----:B------:R-:W-:Y:S01]  /*7430*/  LOP3.LUT P0, RZ, R8, 0xff, RZ, 0xc0, !PT ;  /* 0x000000ff08ff7812 */ /* 0x000fe2000780c0ff */
[----:B------:R-:W-:Y:S02]  /*7440*/  IMAD.MOV.U32 R0, RZ, RZ, 0x1 ;  /* 0x00000001ff007424 */ /* 0x000fe400078e00ff */
[----:B------:R-:W-:-:S10]  /*7450*/  IMAD.MOV.U32 R3, RZ, RZ, RZ ;  /* 0x000000ffff037224 */ /* 0x000fd400078e00ff */
[----:B------:R-:W-:Y:S05]  /*7460*/  @!P0 BRA `(.L_x_118) ;  /* 0x0000000c00708947 */ /* 0x000fea0003800000 */
[----:B------:R-:W0:Y:S01]  /*7470*/  LDC R0, c[0x0][0x28c] ;  /* 0x0000a300ff007b82 */ /* 0x000e220000000800 */
[----:B------:R-:W1:Y:S01]  /*7480*/  S2R R9, SR_CgaCtaId ;  /* 0x0000000000097919 */ /* 0x000e620000008800 */
[----:B------:R-:W-:Y:S01]  /*7490*/  ULDC UR5, c[0x0][0x658] ;  /* 0x0001960000057ab9 */ /* 0x000fe20000000800 */
[----:B------:R-:W-:Y:S01]  /*74a0*/  UMOV UR7, 0xffffffff ;  /* 0xffffffff00077882 */ /* 0x000fe20000000000 */
[----:B------:R-:W-:Y:S01]  /*74b0*/  ULDC UR6, c[0x0][0xc] ;  /* 0x0000030000067ab9 */ /* 0x000fe20000000800 */
[----:B------:R-:W-:Y:S01]  /*74c0*/  USHF.L.U32 UR9, UR7, UR5, URZ ;  /* 0x0000000507097299 */ /* 0x000fe2000800063f */
[----:B------:R-:W-:Y:S01]  /*74d0*/  BSSY B0, `(.L_x_118) ;  /* 0x00000d5000007945 */ /* 0x000fe20003800000 */
[----:B------:R-:W-:Y:S01]  /*74e0*/  UMOV UR8, 0x1 ;  /* 0x0000000100087882 */ /* 0x000fe20000000000 */
[----:B------:R-:W-:Y:S01]  /*74f0*/  ULDC UR7, c[0x0][0x10] ;  /* 0x0000040000077ab9 */ /* 0x000fe20000000800 */
[----:B------:R-:W-:Y:S01]  /*7500*/  USHF.L.U32 UR5, UR8, UR5, URZ ;  /* 0x0000000508057299 */ /* 0x000fe2000800063f */
[----:B------:R-:W-:Y:S01]  /*7510*/  IMAD.MOV.U32 R10, RZ, RZ, 0x1 ;  /* 0x00000001ff0a7424 */ /* 0x000fe200078e00ff */
[----:B------:R-:W-:Y:S01]  /*7520*/  UIMAD.WIDE.U32 UR6, UR6, UR7, URZ ;  /* 0x00000007060672a5 */ /* 0x000fe2000f8e003f */
[----:B------:R-:W-:Y:S01]  /*7530*/  LOP3.LUT R12, R19, 0x2, RZ, 0xfc, !PT ;  /* 0x00000002130c7812 */ /* 0x000fe200078efcff */
[----:B------:R-:W-:Y:S01]  /*7540*/  ULDC UR8, c[0x0][0x14] ;  /* 0x0000050000087ab9 */ /* 0x000fe20000000800 */
[----:B------:R-:W-:Y:S01]  /*7550*/  ULDC UR4, c[0x0][0x600] ;  /* 0x0001800000047ab9 */ /* 0x000fe20000000800 */
[----:B------:R-:W-:-:S02]  /*7560*/  UIMAD.WIDE.U32 UR30, UR6, UR8, URZ ;  /* 0x00000008061e72a5 */ /* 0x000fc4000f8e003f */
[----:B------:R-:W-:Y:S02]  /*7570*/  UIMAD UR7, UR7, UR8, URZ ;  /* 0x00000008070772a4 */ /* 0x000fe4000f8e023f */
[----:B------:R-:W-:Y:S02]  /*7580*/  UIADD3 UR4, UR4, -0x1, URZ ;  /* 0xffffffff04047890 */ /* 0x000fe4000fffe03f */
[----:B------:R-:W-:Y:S02]  /*7590*/  ULOP3.LUT UR6, URZ, UR9, URZ, 0x33, !UPT ;  /* 0x000000093f067292 */ /* 0x000fe4000f8e333f */
[----:B------:R-:W-:Y:S01]  /*75a0*/  UIADD3 UR7, UR31, UR7, URZ ;  /* 0x000000071f077290 */ /* 0x000fe2000fffe03f */
[----:B0-----:R-:W-:Y:S01]  /*75b0*/  VIADD R0, R0, 0x7f ;  /* 0x0000007f00007836 */ /* 0x001fe20000000000 */
[----:B------:R-:W-:-:S04]  /*75c0*/  ULDC.64 UR38, c[0x0][0x198] ;  /* 0x0000660000267ab9 */ /* 0x000fc80000000a00 */
[----:B------:R-:W-:-:S04]  /*75d0*/  SHF.R.S32.HI R3, RZ, 0x1f, R0 ;  /* 0x0000001fff037819 */ /* 0x000fc80000011400 */
[----:B------:R-:W-:Y:S01]  /*75e0*/  LEA.HI R3, R3, R0, RZ, 0x7 ;  /* 0x0000000003037211 */ /* 0x000fe200078f38ff */
[----:B------:R-:W-:Y:S01]  /*75f0*/  IMAD.MOV.U32 R0, RZ, RZ, 0x1 ;  /* 0x00000001ff007424 */ /* 0x000fe200078e00ff */
[----:B-1----:R-:W-:Y:S02]  /*7600*/  LOP3.LUT R9, R9, 0x1, RZ, 0xc0, !PT ;  /* 0x0000000109097812 */ /* 0x002fe400078ec0ff */
[----:B------:R-:W-:Y:S01]  /*7610*/  SHF.R.S32.HI R8, RZ, 0x7, R3 ;  /* 0x00000007ff087819 */ /* 0x000fe20000011403 */
[----:B------:R-:W-:-:S04]  /*7620*/  IMAD.MOV.U32 R3, RZ, RZ, RZ ;  /* 0x000000ffff037224 */ /* 0x000fc800078e00ff */
[----:B------:R-:W-:-:S07]  /*7630*/  VIADD R11, R8, 0x1 ;  /* 0x00000001080b7836 */ /* 0x000fce0000000000 */
.L_x_129:
[----:B------:R-:W-:-:S03]  /*7640*/  UMOV UR8, 0xffffffff ;  /* 0xffffffff00087882 */ /* 0x000fc60000000000 */
[----:B------:R-:W-:Y:S05]  /*7650*/  BRA.DIV UR8, `(.L_x_119) ;  /* 0x0000000e08dc7947 */ /* 0x000fea000b800000 */
[----:B------:R-:W-:-:S13]  /*7660*/  ELECT P6, URZ, PT ;  /* 0x00000000003f782f */ /* 0x000fda00038c0000 */
.L_x_140:
[----:B------:R-:W0:Y:S01]  /*7670*/  LDC R4, c[0x0][0x28c] ;  /* 0x0000a300ff047b82 */ /* 0x000e220000000800 */
[----:B------:R-:W-:Y:S01]  /*7680*/  BSSY B1, `(.L_x_120) ;  /* 0x0000046000017945 */ /* 0x000fe20003800000 */
[----:B0-----:R-:W-:-:S13]  /*7690*/  ISETP.LT.OR P6, PT, R4, 0x1, !P6 ;  /* 0x000000010400780c */ /* 0x001fda00077c1670 */
[----:B------:R-:W-:Y:S05]  /*76a0*/  @P6 BRA `(.L_x_121) ;  /* 0x00000004000c6947 */ /* 0x000fea0003800000 */
[----:B------:R-:W-:Y:S02]  /*76b0*/  IMAD R20, R20, 0x2, R9 ;  /* 0x0000000214147824 */ /* 0x000fe400078e0209 */
[----:B------:R-:W-:Y:S02]  /*76c0*/  IMAD.SHL.U32 R15, R13, 0x80, RZ ;  /* 0x000000800d0f7824 */ /* 0x000fe400078e00ff */
[----:B------:R-:W-:Y:S02]  /*76d0*/  IMAD.MOV.U32 R22, RZ, RZ, RZ ;  /* 0x000000ffff167224 */ /* 0x000fe400078e00ff */
[----:B------:R-:W-:Y:S02]  /*76e0*/  IMAD.MOV.U32 R4, RZ, RZ, R11 ;  /* 0x000000ffff047224 */ /* 0x000fe400078e000b */
[----:B------:R-:W-:Y:S02]  /*76f0*/  IMAD.MOV.U32 R5, RZ, RZ, R0 ;  /* 0x000000ffff057224 */ /* 0x000fe400078e0000 */
[----:B------:R-:W-:-:S02]  /*7700*/  IMAD.MOV.U32 R14, RZ, RZ, R3 ;  /* 0x000000ffff0e7224 */ /* 0x000fc400078e0003 */
[----:B------:R-:W-:-:S07]  /*7710*/  IMAD R21, R20, 0x28, RZ ;  /* 0x0000002814157824 */ /* 0x000fce00078e02ff */
.L_x_124:
[----:B------:R-:W0:Y:S01]  /*7720*/  S2R R20, SR_CgaCtaId ;  /* 0x0000000000147919 */ /* 0x000e220000008800 */
[----:B------:R-:W-:Y:S02]  /*7730*/  MOV R7, 0x400 ;  /* 0x0000040000077802 */ /* 0x000fe40000000f00 */
[----:B------:R-:W-:-:S13]  /*7740*/  LOP3.LUT P1, RZ, R18, 0x7f, RZ, 0xc0, !PT ;  /* 0x0000007f12ff7812 */ /* 0x000fda000782c0ff */
[----:B------:R-:W1:Y:S01]  /*7750*/  @!P1 LDC R13, c[0x0][0x500] ;  /* 0x00014000ff0d9b82 */ /* 0x000e620000000800 */
[----:B0-----:R-:W-:Y:S02]  /*7760*/  LEA R23, R20, R7, 0x18 ;  /* 0x0000000714177211 */ /* 0x001fe400078ec0ff */
[----:B------:R-:W-:-:S03]  /*7770*/  SHF.L.U32 R7, R5, 0x1f, RZ ;  /* 0x0000001f05077819 */ /* 0x000fc600000006ff */
[----:B------:R-:W-:-:S04]  /*7780*/  IMAD R20, R14, 0x8, R23 ;  /* 0x000000080e147824 */ /* 0x000fc800078e0217 */
[----:B------:R-:W0:Y:S02]  /*7790*/  SYNCS.PHASECHK.TRANS64.TRYWAIT P0, [R20+URZ+0x20], R7 ;  /* 0x00002007140075a7 */ /* 0x000e24000800017f */
[----:B01----:R-:W-:Y:S05]  /*77a0*/  @!P0 BRA `(.L_x_122) ;  /* 0x0000000c00a88947 */ /* 0x003fea0003800000 */
.L_x_141:
[----:B0-----:R-:W-:Y:S01]  /*77b0*/  PRMT R7, R12, 0x9910, RZ ;  /* 0x000099100c077816 */ /* 0x001fe200000000ff */
[----:B------:R0:W-:Y:S03]  /*77c0*/  @!P1 SYNCS.ARRIVE.TRANS64 RZ, [R20+URZ], R13 ;  /* 0x0000000d14ff99a7 */ /* 0x0001e6000800003f */
[----:B------:R-:W-:-:S13]  /*77d0*/  ISETP.NE.AND P0, PT, R7, 0x2, PT ;  /* 0x000000020700780c */ /* 0x000fda0003f05270 */
[----:B0-----:R-:W-:Y:S05]  /*77e0*/  @P0 BRA `(.L_x_123) ;  /* 0x0000000000040947 */ /* 0x001fea0003800000 */
[----:B------:R-:W-:Y:S01]  /*77f0*/  BPT.TRAP 0x1 ;  /* 0x000000040000795c */ /* 0x000fe20000300000 */
.L_x_123:
[----:B------:R-:W-:Y:S01]  /*7800*/  IMAD R7, R14, 0x4, R9 ;  /* 0x000000040e077824 */ /* 0x000fe200078e0209 */
[----:B------:R-:W-:Y:S01]  /*7810*/  R2UR UR34, R22 ;  /* 0x00000000162272ca */ /* 0x000fe200000e0000 */
[--C-:B------:R-:W-:Y:S01]  /*7820*/  IMAD R13, R14, 0x8000, R23.reuse ;  /* 0x000080000e0d7824 */ /* 0x100fe200078e0217 */
[----:B------:R-:W-:Y:S01]  /*7830*/  R2UR UR33, R20 ;  /* 0x00000000142172ca */ /* 0x000fe200000e0000 */
[----:B------:R-:W-:Y:S01]  /*7840*/  IMAD R7, R7, 0xa00, RZ ;  /* 0x00000a0007077824 */ /* 0x000fe200078e02ff */
[----:B------:R-:W-:Y:S01]  /*7850*/  R2UR UR36, R6 ;  /* 0x00000000062472ca */ /* 0x000fe200000e0000 */
[----:B------:R-:W-:Y:S01]  /*7860*/  VIADD R4, R4, 0xffffffff ;  /* 0xffffffff04047836 */ /* 0x000fe20000000000 */
[----:B------:R-:W-:Y:S01]  /*7870*/  R2UR UR24, R13 ;  /* 0x000000000d1872ca */ /* 0x000fe200000e0000 */
[----:B------:R-:W-:Y:S01]  /*7880*/  IMAD R7, R7, 0x2, R23 ;  /* 0x0000000207077824 */ /* 0x000fe200078e0217 */
[----:B------:R-:W-:Y:S01]  /*7890*/  R2UR UR35, R15 ;  /* 0x000000000f2372ca */ /* 0x000fe200000e0000 */
[----:B------:R-:W-:Y:S01]  /*78a0*/  UIADD3 UR14, UP0, UR38, 0xf0, URZ ;  /* 0x000000f0260e7890 */ /* 0x000fe2000ff1e03f */
[----:B------:R-:W-:Y:S01]  /*78b0*/  R2UR UR19, R21 ;  /* 0x00000000151372ca */ /* 0x000fe200000e0000 */
[----:B------:R-:W-:Y:S01]  /*78c0*/  UIADD3 UR40, UP1, UR38, 0x1f0, URZ ;  /* 0x000001f026287890 */ /* 0x000fe2000ff3e03f */
[----:B------:R-:W-:Y:S01]  /*78d0*/  R2UR UR8, R7 ;  /* 0x00000000070872ca */ /* 0x000fe200000e0000 */
[----:B------:R-:W-:Y:S01]  /*78e0*/  UIADD3.X UR15, URZ, UR39, URZ, UP0, !UPT ;  /* 0x000000273f0f7290 */ /* 0x000fe200087fe43f */
[----:B------:R-:W-:Y:S01]  /*78f0*/  ISETP.GT.AND P1, PT, R4, 0x1, PT ;  /* 0x000000010400780c */ /* 0x000fe20003f24270 */
[----:B------:R-:W-:Y:S01]  /*7900*/  UIADD3 UR26, UR34, 0x40, URZ ;  /* 0x00000040221a7890 */ /* 0x000fe2000fffe03f */
[----:B------:R-:W-:Y:S01]  /*7910*/  VIADD R14, R14, 0x1 ;  /* 0x000000010e0e7836 */ /* 0x000fe20000000000 */
[----:B------:R-:W-:Y:S01]  /*7920*/  UIADD3.X UR41, URZ, UR39, URZ, UP1, !UPT ;  /* 0x000000273f297290 */ /* 0x000fe20008ffe43f */
[----:B------:R-:W-:Y:S01]  /*7930*/  VIADD R22, R22, 0x80 ;  /* 0x0000008016167836 */ /* 0x000fe20000000000 */
[----:B------:R-:W-:-:S02]  /*7940*/  UIADD3 UR32, UR24, 0x100, URZ ;  /* 0x0000010018207890 */ /* 0x000fc4000fffe03f */
[----:B------:R-:W-:Y:S01]  /*7950*/  UIADD3 UR24, UR24, 0x4100, URZ ;  /* 0x0000410018187890 */ /* 0x000fe2000fffe03f */
[----:B------:R-:W-:Y:S01]  /*7960*/  ISETP.NE.AND P0, PT, R14, 0x4, PT ;  /* 0x000000040e00780c */ /* 0x000fe20003f05270 */
[----:B------:R-:W-:Y:S01]  /*7970*/  UMOV UR22, 0x0 ;  /* 0x0000000000167882 */ /* 0x000fe20000000000 */
[----:B------:R-:W-:Y:S01]  /*7980*/  UMOV UR23, 0x10000000 ;  /* 0x1000000000177882 */ /* 0x000fe20000000000 */
[----:B------:R-:W-:Y:S01]  /*7990*/  UIADD3 UR16, UR8, 0x20100, URZ ;  /* 0x0002010008107890 */ /* 0x000fe2000fffe03f */
[----:B------:R-:W-:Y:S01]  /*79a0*/  SEL R20, RZ, 0x1, P0 ;  /* 0x00000001ff147807 */ /* 0x000fe20000000000 */
[----:B------:R-:W-:Y:S01]  /*79b0*/  UIADD3 UR8, UR8, 0x22900, URZ ;  /* 0x0002290008087890 */ /* 0x000fe2000fffe03f */
[----:B------:R0:W-:Y:S01]  /*79c0*/  UTMALDG.3D [UR32], [UR14], desc[UR22] ;  /* 0x000016200e0075b4 */ /* 0x0001e20008011000 */
[----:B------:R-:W-:Y:S01]  /*79d0*/  UMOV UR25, UR33 ;  /* 0x0000002100197c82 */ /* 0x000fe20008000000 */
[----:B------:R-:W-:Y:S01]  /*79e0*/  UMOV UR28, UR36 ;  /* 0x00000024001c7c82 */ /* 0x000fe20008000000 */
[----:B------:R-:W-:Y:S01]  /*79f0*/  UMOV UR27, UR35 ;  /* 0x00000023001b7c82 */ /* 0x000fe20008000000 */
[----:B------:R-:W-:Y:S01]  /*7a00*/  UMOV UR13, 0x30000 ;  /* 0x00030000000d7882 */ /* 0x000fe20000000000 */
[----:B------:R-:W-:Y:S01]  /*7a10*/  UMOV UR17, UR33 ;  /* 0x0000002100117c82 */ /* 0x000fe20008000000 */
[----:B------:R-:W-:Y:S01]  /*7a20*/  UMOV UR18, UR34 ;  /* 0x0000002200127c82 */ /* 0x000fe20008000000 */
[----:B------:R-:W-:Y:S01]  /*7a30*/  UMOV UR20, UR36 ;  /* 0x0000002400147c82 */ /* 0x000fe20008000000 */
[----:B------:R-:W-:Y:S01]  /*7a40*/  UMOV UR9, UR33 ;  /* 0x0000002100097c82 */ /* 0x000fe20008000000 */
[----:B------:R-:W-:Y:S01]  /*7a50*/  UMOV UR11, UR19 ;  /* 0x00000013000b7c82 */ /* 0x000fe20008000000 */
[----:B------:R-:W-:Y:S01]  /*7a60*/  UMOV UR12, UR36 ;  /* 0x00000024000c7c82 */ /* 0x000fe20008000000 */
[----:B------:R0:W-:Y:S01]  /*7a70*/  UTMALDG.3D [UR24], [UR14], desc[UR22] ;  /* 0x000016180e0075b4 */ /* 0x0001e20008011000 */
[----:B------:R-:W-:Y:S01]  /*7a80*/  UMOV UR10, UR26 ;  /* 0x0000001a000a7c82 */ /* 0x000fe20008000000 */
[----:B------:R-:W-:-:S02]  /*7a90*/  LOP3.LUT R5, R5, R20, RZ, 0x3c, !PT ;  /* 0x0000001405057212 */ /* 0x000fc400078e3cff */
[----:B------:R-:W-:Y:S01]  /*7aa0*/  SEL R14, R14, RZ, P0 ;  /* 0x000000ff0e0e7207 */ /* 0x000fe20000000000 */
[----:B------:R0:W-:Y:S01]  /*7ab0*/  UTMALDG.3D.MULTICAST [UR16], [UR40], UR13, desc[UR22] ;  /* 0x00001610280073b4 */ /* 0x0001e2000801180d */
[----:B------:R0:W-:Y:S02]  /*7ac0*/  UTMALDG.3D.MULTICAST [UR8], [UR40], UR13, desc[UR22] ;  /* 0x00001608280073b4 */ /* 0x0001e4000801180d */
[----:B0-----:R-:W-:Y:S05]  /*7ad0*/  @P1 BRA `(.L_x_124) ;  /* 0xfffffffc00101947 */ /* 0x001fea000383ffff */
.L_x_121:
[----:B------:R-:W-:Y:S05]  /*7ae0*/  BSYNC B1 ;  /* 0x0000000000017941 */ /* 0x000fea0003800000 */
.L_x_120:
[----:B------:R-:W-:Y:S01]  /*7af0*/  LOP3.LUT P1, RZ, R10, 0xff, RZ, 0xc0, !PT ;  /* 0x000000ff0aff7812 */ /* 0x000fe2000782c0ff */
[----:B------:R-:W-:Y:S01]  /*7b00*/  IMAD.IADD R3, R8, 0x1, R3 ;  /* 0x0000000108037824 */ /* 0x000fe200078e0203 */
[----:B------:R-:W-:Y:S01]  /*7b10*/  IADD3 R16, P2, R16, UR30, RZ ;  /* 0x0000001e10107c10 */ /* 0x000fe2000ff5e0ff */
[----:B------:R-:W-:Y:S01]  /*7b20*/  ULDC.64 UR8, c[0x0][0x650] ;  /* 0x0001940000087ab9 */ /* 0x000fe20000000a00 */
[----:B------:R-:W-:Y:S01]  /*7b30*/  BSSY B1, `(.L_x_125) ;  /* 0x000006c000017945 */ /* 0x000fe20003800000 */
[----:B------:R-:W-:Y:S01]  /*7b40*/  IMAD.MOV.U32 R13, RZ, RZ, -0x1 ;  /* 0xffffffffff0d7424 */ /* 0x000fe200078e00ff */
[----:B------:R-:W-:Y:S01]  /*7b50*/  ISETP.GT.U32.AND P0, PT, R3, 0x3, PT ;  /* 0x000000030300780c */ /* 0x000fe20003f04070 */
[----:B------:R-:W-:Y:S01]  /*7b60*/  IMAD.MOV.U32 R20, RZ, RZ, -0x1 ;  /* 0xffffffffff147424 */ /* 0x000fe200078e00ff */
[----:B------:R-:W-:Y:S02]  /*7b70*/  SHF.R.U32.HI R4, RZ, 0x2, R3 ;  /* 0x00000002ff047819 */ /* 0x000fe40000011603 */
[----:B------:R-:W-:-:S02]  /*7b80*/  ISETP.LT.U32.AND P0, PT, R8, 0x4, P0 ;  /* 0x000000040800780c */ /* 0x000fc40000701070 */
[----:B------:R-:W-:Y:S01]  /*7b90*/  IADD3.X R17, R17, UR7, RZ, P2, !PT ;  /* 0x0000000711117c10 */ /* 0x000fe200097fe4ff */
[----:B------:R-:W0:Y:S01]  /*7ba0*/  @P1 S2R R6, SR_CgaCtaId ;  /* 0x0000000000061919 */ /* 0x000e220000008800 */
[----:B------:R-:W-:Y:S02]  /*7bb0*/  @P1 MOV R5, 0x400 ;  /* 0x0000040000051802 */ /* 0x000fe40000000f00 */
[----:B------:R-:W-:Y:S02]  /*7bc0*/  ISETP.GE.U32.AND P2, PT, R16, UR8, PT ;  /* 0x0000000810007c0c */ /* 0x000fe4000bf46070 */
[----:B------:R-:W-:Y:S02]  /*7bd0*/  LOP3.LUT R4, R4, 0x1, RZ, 0xc0, !PT ;  /* 0x0000000104047812 */ /* 0x000fe400078ec0ff */
[----:B------:R-:W-:Y:S02]  /*7be0*/  LOP3.LUT R3, R3, 0x3, RZ, 0xc0, !PT ;  /* 0x0000000303037812 */ /* 0x000fe400078ec0ff */
[----:B------:R-:W-:-:S02]  /*7bf0*/  PRMT R10, RZ, 0x7610, R10 ;  /* 0x00007610ff0a7816 */ /* 0x000fc4000000000a */
[----:B0-----:R-:W-:Y:S01]  /*7c00*/  @P1 LEA R5, R6, R5, 0x18 ;  /* 0x0000000506051211 */ /* 0x001fe200078ec0ff */
[----:B------:R-:W-:-:S03]  /*7c10*/  IMAD.MOV.U32 R6, RZ, RZ, -0x1 ;  /* 0xffffffffff067424 */ /* 0x000fc600078e00ff */
[----:B------:R0:W-:Y:S01]  /*7c20*/  @P1 SYNCS.ARRIVE.TRANS64.A1T0 RZ, [R5+URZ+0x58], RZ ;  /* 0x000058ff05ff19a7 */ /* 0x0001e2000810003f */
[----:B------:R-:W-:-:S04]  /*7c30*/  ISETP.NE.U32.AND P1, PT, R4, 0x1, PT ;  /* 0x000000010400780c */ /* 0x000fc80003f25070 */
[----:B------:R-:W-:Y:S02]  /*7c40*/  ISETP.GT.U32.AND P1, PT, R8, 0x3, !P1 ;  /* 0x000000030800780c */ /* 0x000fe40004f24070 */
[----:B0-----:R-:W-:Y:S02]  /*7c50*/  SEL R5, RZ, 0x1, !P0 ;  /* 0x00000001ff057807 */ /* 0x001fe40004000000 */
[----:B------:R-:W-:Y:S02]  /*7c60*/  ISETP.GE.U32.AND.EX P0, PT, R17, UR9, PT, P2 ;  /* 0x0000000911007c0c */ /* 0x000fe4000bf06120 */
[----:B------:R-:W-:-:S04]  /*7c70*/  SEL R4, RZ, 0x1, !P1 ;  /* 0x00000001ff047807 */ /* 0x000fc80004800000 */
[----:B------:R-:W-:Y:S02]  /*7c80*/  LOP3.LUT R0, R4, R0, R5, 0x96, !PT ;  /* 0x0000000004007212 */ /* 0x000fe400078e9605 */
[----:B------:R-:W-:-:S05]  /*7c90*/  PRMT R4, RZ, 0x7610, R4 ;  /* 0x00007610ff047816 */ /* 0x000fca0000000004 */
[----:B------:R-:W-:Y:S05]  /*7ca0*/  @P0 BRA `(.L_x_126) ;  /* 0x0000000400500947 */ /* 0x000fea0003800000 */
[----:B------:R-:W0:Y:S01]  /*7cb0*/  S2R R15, SR_CTAID.X ;  /* 0x00000000000f7919 */ /* 0x000e220000002500 */
[----:B------:R-:W-:Y:S01]  /*7cc0*/  ULDC.64 UR8, c[0x0][0x628] ;  /* 0x00018a0000087ab9 */ /* 0x000fe20000000a00 */
[----:B------:R-:W1:Y:S01]  /*7cd0*/  LDC R20, c[0x0][0x144] ;  /* 0x00005100ff147b82 */ /* 0x000e620000000800 */
[----:B------:R-:W-:Y:S01]  /*7ce0*/  ISETP.NE.U32.AND P0, PT, RZ, UR8, PT ;  /* 0x00000008ff007c0c */ /* 0x000fe2000bf05070 */
[----:B------:R-:W2:Y:S01]  /*7cf0*/  S2R R13, SR_CTAID.Y ;  /* 0x00000000000d7919 */ /* 0x000ea20000002600 */
[----:B------:R-:W-:Y:S01]  /*7d00*/  ULDC UR11, c[0x0][0x630] ;  /* 0x00018c00000b7ab9 */ /* 0x000fe20000000800 */
[----:B------:R-:W-:Y:S01]  /*7d10*/  ULDC UR12, c[0x0][0x150] ;  /* 0x00005400000c7ab9 */ /* 0x000fe20000000800 */
[----:B------:R-:W-:Y:S01]  /*7d20*/  ISETP.NE.AND.EX P0, PT, RZ, UR9, PT, P0 ;  /* 0x00000009ff007c0c */ /* 0x000fe2000bf05300 */
[----:B------:R-:W-:Y:S02]  /*7d30*/  IMAD.MOV.U32 R4, RZ, RZ, R16 ;  /* 0x000000ffff047224 */ /* 0x000fe400078e0010 */
[----:B------:R-:W-:Y:S01]  /*7d40*/  IMAD.MOV.U32 R5, RZ, RZ, R17 ;  /* 0x000000ffff057224 */ /* 0x000fe200078e0011 */
[----:B0-----:R-:W-:-:S09]  /*7d50*/  I2FP.F32.U32 R22, R15 ;  /* 0x0000000f00167245 */ /* 0x001fd20000201000 */
[----:B------:R-:W-:Y:S05]  /*7d60*/  @!P0 BRA `(.L_x_127) ;  /* 0x0000000000288947 */ /* 0x000fea0003800000 */
[----:B------:R-:W-:Y:S02]  /*7d70*/  ULDC UR10, c[0x0][0x634] ;  /* 0x00018d00000a7ab9 */ /* 0x000fe40000000800 */
[----:B------:R-:W-:-:S05]  /*7d80*/  IADD3 R5, P0, R16, UR10, RZ ;  /* 0x0000000a10057c10 */ /* 0x000fca000ff1e0ff */
[----:B------:R-:W-:-:S04]  /*7d90*/  IMAD.X R21, RZ, RZ, R17, P0 ;  /* 0x000000ffff157224 */ /* 0x000fc800000e0611 */
[----:B------:R-:W-:-:S04]  /*7da0*/  IMAD.WIDE.U32 R6, R21, UR8, RZ ;  /* 0x0000000815067c25 */ /* 0x000fc8000f8e00ff */
[----:B------:R-:W-:-:S04]  /*7db0*/  IMAD.WIDE.U32 R6, P0, R5, UR9, R6 ;  /* 0x0000000905067c25 */ /* 0x000fc8000f800006 */
[----:B------:R-:W-:-:S04]  /*7dc0*/  IMAD.WIDE.U32 R4, R5, UR8, RZ ;  /* 0x0000000805047c25 */ /* 0x000fc8000f8e00ff */
[----:B------:R-:W-:Y:S01]  /*7dd0*/  IMAD.MOV.U32 R4, RZ, RZ, R7 ;  /* 0x000000ffff047224 */ /* 0x000fe200078e0007 */
[----:B------:R-:W-:Y:S01]  /*7de0*/  IADD3 RZ, P1, R5, R6, RZ ;  /* 0x0000000605ff7210 */ /* 0x000fe20007f3e0ff */
[----:B------:R-:W-:-:S04]  /*7df0*/  IMAD.X R5, RZ, RZ, RZ, P0 ;  /* 0x000000ffff057224 */ /* 0x000fc800000e06ff */
[----:B------:R-:W-:-:S08]  /*7e00*/  IMAD.WIDE.U32.X R4, R21, UR9, R4, P1 ;  /* 0x0000000915047c25 */ /* 0x000fd000088e0404 */
.L_x_127:
[----:B------:R-:W-:Y:S01]  /*7e10*/  FMUL R22, R22, UR12 ;  /* 0x0000000c16167c20 */ /* 0x000fe20008400000 */
[--C-:B------:R-:W-:Y:S01]  /*7e20*/  SHF.R.U64 R14, R4, UR11, R5.reuse ;  /* 0x0000000b040e7c19 */ /* 0x100fe20008001205 */
[----:B------:R-:W-:Y:S01]  /*7e30*/  ULDC.64 UR8, c[0x0][0x620] ;  /* 0x0001880000087ab9 */ /* 0x000fe20000000a00 */
[----:B------:R-:W-:Y:S01]  /*7e40*/  SHF.R.U32.HI R4, RZ, UR11, R5 ;  /* 0x0000000bff047c19 */ /* 0x000fe20008011605 */
[----:B------:R-:W-:Y:S01]  /*7e50*/  ULDC.64 UR10, c[0x0][0x640] ;  /* 0x00019000000a7ab9 */ /* 0x000fe20000000a00 */
[----:B------:R-:W-:Y:S01]  /*7e60*/  IADD3 R5, P0, RZ, -R14, RZ ;  /* 0x8000000eff057210 */ /* 0x000fe20007f1e0ff */
[----:B------:R-:W0:Y:S04]  /*7e70*/  F2I.U32.TRUNC.NTZ R22, R22 ;  /* 0x0000001600167305 */ /* 0x000e28000020f000 */
[----:B------:R-:W-:Y:S01]  /*7e80*/  IMAD.X R4, RZ, RZ, ~R4, P0 ;  /* 0x000000ffff047224 */ /* 0x000fe200000e0e04 */
[----:B------:R-:W-:-:S03]  /*7e90*/  ISETP.NE.U32.AND P0, PT, RZ, UR10, PT ;  /* 0x0000000aff007c0c */ /* 0x000fc6000bf05070 */
[----:B------:R-:W-:Y:S01]  /*7ea0*/  IMAD R4, R4, UR8, RZ ;  /* 0x0000000804047c24 */ /* 0x000fe2000f8e02ff */
[----:B------:R-:W-:-:S03]  /*7eb0*/  ISETP.NE.AND.EX P0, PT, RZ, UR11, PT, P0 ;  /* 0x0000000bff007c0c */ /* 0x000fc6000bf05300 */
[C---:B------:R-:W-:Y:S01]  /*7ec0*/  IMAD R7, R5.reuse, UR9, R4 ;  /* 0x0000000905077c24 */ /* 0x040fe2000f8e0204 */
[----:B------:R-:W-:Y:S01]  /*7ed0*/  ULDC UR9, c[0x0][0x154] ;  /* 0x0000550000097ab9 */ /* 0x000fe20000000800 */
[----:B------:R-:W-:Y:S01]  /*7ee0*/  IMAD.WIDE.U32 R4, R5, UR8, R16 ;  /* 0x0000000805047c25 */ /* 0x000fe2000f8e0010 */
[----:B------:R-:W-:-:S03]  /*7ef0*/  ULDC UR8, c[0x0][0x618] ;  /* 0x0001860000087ab9 */ /* 0x000fc60000000800 */
[----:B0-----:R-:W-:Y:S02]  /*7f00*/  IMAD.MOV R6, RZ, RZ, -R22 ;  /* 0x000000ffff067224 */ /* 0x001fe400078e0a16 */
[----:B------:R-:W-:Y:S02]  /*7f10*/  IMAD.IADD R5, R5, 0x1, R7 ;  /* 0x0000000105057824 */ /* 0x000fe400078e0207 */
[----:B-1----:R-:W-:Y:S01]  /*7f20*/  IMAD R15, R20, R6, R15 ;  /* 0x00000006140f7224 */ /* 0x002fe200078e020f */
[----:B--2---:R-:W-:Y:S01]  /*7f30*/  I2FP.F32.U32 R6, R13 ;  /* 0x0000000d00067245 */ /* 0x004fe20000201000 */
[----:B------:R-:W0:Y:S01]  /*7f40*/  LDC R20, c[0x0][0x148] ;  /* 0x00005200ff147b82 */ /* 0x000e220000000800 */
[--C-:B------:R-:W-:Y:S02]  /*7f50*/  SHF.R.U64 R21, R4, UR8, R5.reuse ;  /* 0x0000000804157c19 */ /* 0x100fe40008001205 */
[----:B------:R-:W-:Y:S01]  /*7f60*/  SHF.R.U32.HI R4, RZ, UR8, R5 ;  /* 0x00000008ff047c19 */ /* 0x000fe20008011605 */
[----:B------:R-:W-:Y:S01]  /*7f70*/  FMUL R6, R6, UR9 ;  /* 0x0000000906067c20 */ /* 0x000fe20008400000 */
[----:B------:R-:W-:-:S02]  /*7f80*/  ULDC UR8, c[0x0][0x608] ;  /* 0x0001820000087ab9 */ /* 0x000fc40000000800 */
[--C-:B------:R-:W-:Y:S01]  /*7f90*/  SHF.R.U64 R23, R21, UR8, R4.reuse ;  /* 0x0000000815177c19 */ /* 0x100fe20008001204 */
[----:B------:R1:W2:Y:S01]  /*7fa0*/  F2I.U32.TRUNC.NTZ R24, R6 ;  /* 0x0000000600187305 */ /* 0x0002a2000020f000 */
[----:B------:R-:W-:Y:S01]  /*7fb0*/  SHF.R.U32.HI R4, RZ, UR8, R4 ;  /* 0x00000008ff047c19 */ /* 0x000fe20008011604 */
[----:B------:R-:W-:-:S03]  /*7fc0*/  ULDC UR8, c[0x0][0x658] ;  /* 0x0001960000087ab9 */ /* 0x000fc60000000800 */
[--C-:B------:R-:W-:Y:S02]  /*7fd0*/  SHF.R.U64 R22, R23, UR8, R4.reuse ;  /* 0x0000000817167c19 */ /* 0x100fe40008001204 */
[----:B------:R-:W-:-:S03]  /*7fe0*/  SHF.R.U32.HI R25, RZ, UR8, R4 ;  /* 0x00000008ff197c19 */ /* 0x000fc60008011604 */
[----:B------:R-:W-:Y:S02]  /*7ff0*/  IMAD.MOV.U32 R4, RZ, RZ, R22 ;  /* 0x000000ffff047224 */ /* 0x000fe400078e0016 */
[----:B------:R-:W-:Y:S01]  /*8000*/  IMAD.MOV.U32 R5, RZ, RZ, R25 ;  /* 0x000000ffff057224 */ /* 0x000fe200078e0019 */
[----:B-1----:R-:W-:Y:S06]  /*8010*/  @!P0 BRA `(.L_x_128) ;  /* 0x0000000000288947 */ /* 0x002fec0003800000 */
        /* <DEDUP_REMOVED lines=10> */
.L_x_128:
[----:B------:R-:W-:Y:S01]  /*80c0*/  ISETP.NE.AND P0, PT, R2, 0x1, PT ;  /* 0x000000010200780c */ /* 0x000fe20003f05270 */
[----:B------:R-:W-:Y:S01]  /*80d0*/  ULDC UR8, c[0x0][0x648] ;  /* 0x0001920000087ab9 */ /* 0x000fe20000000800 */
[----:B------:R-:W-:Y:S01]  /*80e0*/  LOP3.LUT R23, R23, UR6, RZ, 0xc0, !PT ;  /* 0x0000000617177c12 */ /* 0x000fe2000f8ec0ff */
[----:B--2---:R-:W-:Y:S01]  /*80f0*/  IMAD.MOV R24, RZ, RZ, -R24 ;  /* 0x000000ffff187224 */ /* 0x004fe200078e0a18 */
[----:B------:R-:W-:Y:S01]  /*8100*/  SHF.R.U64 R4, R4, UR8, R5 ;  /* 0x0000000804047c19 */ /* 0x000fe20008001205 */
[----:B------:R-:W-:Y:S01]  /*8110*/  ULDC UR8, c[0x0][0x638] ;  /* 0x00018e0000087ab9 */ /* 0x000fe20000000800 */
[----:B------:R-:W-:Y:S01]  /*8120*/  LOP3.LUT R21, R21, UR4, RZ, 0xc0, !PT ;  /* 0x0000000415157c12 */ /* 0x000fe2000f8ec0ff */
[----:B------:R-:W-:Y:S01]  /*8130*/  ULDC UR9, c[0x0][0x610] ;  /* 0x0001840000097ab9 */ /* 0x000fe20000000800 */
[----:B------:R-:W-:Y:S02]  /*8140*/  IMAD.MOV.U32 R6, RZ, RZ, R14 ;  /* 0x000000ffff067224 */ /* 0x000fe400078e000e */
[----:B------:R-:W-:-:S02]  /*8150*/  IMAD.MOV R5, RZ, RZ, -R4 ;  /* 0x000000ffff057224 */ /* 0x000fc400078e0a04 */
[----:B------:R-:W-:Y:S02]  /*8160*/  IMAD R4, R4, UR5, R23 ;  /* 0x0000000504047c24 */ /* 0x000fe4000f8e0217 */
[----:B0-----:R-:W-:Y:S02]  /*8170*/  @P0 IMAD R15, R20, R24, R13 ;  /* 0x00000018140f0224 */ /* 0x001fe400078e020d */
[----:B------:R-:W-:Y:S01]  /*8180*/  IMAD R22, R5, UR8, R22 ;  /* 0x0000000805167c24 */ /* 0x000fe2000f8e0216 */
[----:B------:R-:W-:Y:S01]  /*8190*/  ULDC UR8, c[0x0][0x600] ;  /* 0x0001800000087ab9 */ /* 0x000fe20000000800 */
[----:B------:R-:W-:Y:S02]  /*81a0*/  IMAD R15, R4, UR9, R15 ;  /* 0x00000009040f7c24 */ /* 0x000fe4000f8e020f */
[----:B------:R-:W-:Y:S02]  /*81b0*/  IMAD R22, R22, UR8, R21 ;  /* 0x0000000816167c24 */ /* 0x000fe4000f8e0215 */
[----:B------:R-:W-:-:S03]  /*81c0*/  IMAD.MOV.U32 R4, RZ, RZ, 0x1 ;  /* 0x00000001ff047424 */ /* 0x000fc600078e00ff */
[----:B------:R-:W-:Y:S02]  /*81d0*/  SEL R20, R22, R15, !P0 ;  /* 0x0000000f16147207 */ /* 0x000fe40004000000 */
[----:B------:R-:W-:-:S07]  /*81e0*/  SEL R13, R15, R22, !P0 ;  /* 0x000000160f0d7207 */ /* 0x000fce0004000000 */
.L_x_126:
[----:B------:R-:W-:Y:S05]  /*81f0*/  BSYNC B1 ;  /* 0x0000000000017941 */ /* 0x000fea0003800000 */
.L_x_125:
[----:B------:R-:W-:-:S13]  /*8200*/  LOP3.LUT P0, RZ, R4, 0xff, RZ, 0xc0, !PT ;  /* 0x000000ff04ff7812 */ /* 0x000fda000780c0ff */
[----:B------:R-:W-:Y:S05]  /*8210*/  @P0 BRA `(.L_x_129) ;  /* 0xfffffff400080947 */ /* 0x000fea000383ffff */
[----:B------:R-:W-:Y:S05]  /*8220*/  BSYNC B0 ;  /* 0x0000000000007941 */ /* 0x000fea0003800000 */
.L_x_118:
[----:B------:R-:W-:-:S03]  /*8230*/  UMOV UR8, 0xffffffff ;  /* 0xffffffff00087882 */ /* 0x000fc60000000000 */
[----:B------:R-:W-:Y:S05]  /*8240*/  BRA.DIV UR8, `(.L_x_130) ;  /* 0x0000000608147947 */ /* 0x000fea000b800000 */
[----:B------:R-:W-:-:S13]  /*8250*/  ELECT P6, URZ, PT ;  /* 0x00000000003f782f */ /* 0x000fda00038c0000 */
.L_x_144:
[----:B------:R-:W-:Y:S04]  /*8260*/  BSSY B0, `(.L_x_131) ;  /* 0x000002b000007945 */ /* 0x000fe80003800000 */
[----:B------:R-:W-:Y:S05]  /*8270*/  @!P6 BRA `(.L_x_132) ;  /* 0x0000000000a4e947 */ /* 0x000fea0003800000 */
[----:B------:R-:W-:-:S04]  /*8280*/  LOP3.LUT R19, R19, 0x2, RZ, 0xfc, !PT ;  /* 0x0000000213137812 */ /* 0x000fc800078efcff */
[----:B------:R-:W-:-:S13]  /*8290*/  ISETP.NE.AND P0, PT, R19, 0x3, PT ;  /* 0x000000031300780c */ /* 0x000fda0003f05270 */
[----:B------:R-:W-:Y:S05]  /*82a0*/  @!P0 BRA `(.L_x_133) ;  /* 0x0000000000048947 */ /* 0x000fea0003800000 */
[----:B------:R-:W-:Y:S01]  /*82b0*/  BPT.TRAP 0x1 ;  /* 0x000000040000795c */ /* 0x000fe20000300000 */
.L_x_133:
[----:B------:R-:W0:Y:S01]  /*82c0*/  S2R R5, SR_CgaCtaId ;  /* 0x0000000000057919 */ /* 0x000e220000008800 */
[----:B------:R-:W-:Y:S02]  /*82d0*/  MOV R2, 0x400 ;  /* 0x0000040000027802 */ /* 0x000fe40000000f00 */
[----:B------:R-:W-:Y:S02]  /*82e0*/  SHF.L.U32 R4, R0, 0x1f, RZ ;  /* 0x0000001f00047819 */ /* 0x000fe400000006ff */
[----:B0-----:R-:W-:-:S05]  /*82f0*/  LEA R2, R5, R2, 0x18 ;  /* 0x0000000205027211 */ /* 0x001fca00078ec0ff */
[----:B------:R-:W-:-:S04]  /*8300*/  VIADD R2, R2, 0x20 ;  /* 0x0000002002027836 */ /* 0x000fc80000000000 */
[C---:B------:R-:W-:Y:S02]  /*8310*/  IMAD R7, R3.reuse, 0x8, R2 ;  /* 0x0000000803077824 */ /* 0x040fe400078e0202 */
[----:B------:R-:W-:Y:S02]  /*8320*/  VIADD R3, R3, 0x1 ;  /* 0x0000000103037836 */ /* 0x000fe40000000000 */
[----:B------:R-:W0:Y:S03]  /*8330*/  SYNCS.PHASECHK.TRANS64.TRYWAIT P0, [R7+URZ], R4 ;  /* 0x00000004070075a7 */ /* 0x000e26000800017f */
[----:B------:R-:W-:-:S04]  /*8340*/  ISETP.NE.AND P1, PT, R3, 0x4, PT ;  /* 0x000000040300780c */ /* 0x000fc80003f25270 */
[----:B------:R-:W-:Y:S02]  /*8350*/  SEL R5, RZ, 0x1, P1 ;  /* 0x00000001ff057807 */ /* 0x000fe40000800000 */
[----:B------:R-:W-:Y:S02]  /*8360*/  SEL R3, R3, RZ, P1 ;  /* 0x000000ff03037207 */ /* 0x000fe40000800000 */
[----:B------:R-:W-:-:S03]  /*8370*/  LOP3.LUT R6, R0, R5, RZ, 0x3c, !PT ;  /* 0x0000000500067212 */ /* 0x000fc600078e3cff */
[----:B------:R-:W-:Y:S01]  /*8380*/  IMAD R8, R3, 0x8, R2 ;  /* 0x0000000803087824 */ /* 0x000fe200078e0202 */
[----:B------:R-:W-:Y:S01]  /*8390*/  SHF.L.U32 R5, R6, 0x1f, RZ ;  /* 0x0000001f06057819 */ /* 0x000fe200000006ff */
[----:B0-----:R-:W-:Y:S06]  /*83a0*/  @!P0 BRA `(.L_x_134) ;  /* 0x0000000000dc8947 */ /* 0x001fec0003800000 */
.L_x_145:
[----:B------:R-:W1:Y:S01]  /*83b0*/  SYNCS.PHASECHK.TRANS64.TRYWAIT P0, [R8+URZ], R5 ;  /* 0x00000005080075a7 */ /* 0x000e62000800017f */
[----:B------:R-:W-:-:S05]  /*83c0*/  VIADD R0, R3, 0x1 ;  /* 0x0000000103007836 */ /* 0x000fca0000000000 */
[----:B------:R-:W-:-:S04]  /*83d0*/  ISETP.NE.AND P1, PT, R0, 0x4, PT ;  /* 0x000000040000780c */ /* 0x000fc80003f25270 */
[----:B------:R-:W-:Y:S02]  /*83e0*/  SEL R3, RZ, 0x1, P1 ;  /* 0x00000001ff037807 */ /* 0x000fe40000800000 */
[----:B0-----:R-:W-:Y:S02]  /*83f0*/  SEL R7, R0, RZ, P1 ;  /* 0x000000ff00077207 */ /* 0x001fe40000800000 */
[----:B------:R-:W-:-:S03]  /*8400*/  LOP3.LUT R9, R6, R3, RZ, 0x3c, !PT ;  /* 0x0000000306097212 */ /* 0x000fc600078e3cff */
[----:B------:R-:W-:Y:S01]  /*8410*/  IMAD R11, R7, 0x8, R2 ;  /* 0x00000008070b7824 */ /* 0x000fe200078e0202 */
[----:B------:R-:W-:Y:S01]  /*8420*/  SHF.L.U32 R6, R9, 0x1f, RZ ;  /* 0x0000001f09067819 */ /* 0x000fe200000006ff */
[----:B-1----:R-:W-:Y:S06]  /*8430*/  @!P0 BRA `(.L_x_135) ;  /* 0x0000000000cc8947 */ /* 0x002fec0003800000 */
.L_x_146:
[----:B------:R-:W1:Y:S01]  /*8440*/  SYNCS.PHASECHK.TRANS64.TRYWAIT P0, [R11+URZ], R6 ;  /* 0x000000060b0075a7 */ /* 0x000e62000800017f */
[----:B------:R-:W-:-:S05]  /*8450*/  VIADD R0, R7, 0x1 ;  /* 0x0000000107007836 */ /* 0x000fca0000000000 */
[----:B------:R-:W-:-:S04]  /*8460*/  ISETP.NE.AND P1, PT, R0, 0x4, PT ;  /* 0x000000040000780c */ /* 0x000fc80003f25270 */
[----:B------:R-:W-:Y:S02]  /*8470*/  SEL R4, RZ, 0x1, P1 ;  /* 0x00000001ff047807 */ /* 0x000fe40000800000 */
[----:B------:R-:W-:Y:S02]  /*8480*/  SEL R3, R0, RZ, P1 ;  /* 0x000000ff00037207 */ /* 0x000fe40000800000 */
[----:B------:R-:W-:Y:S01]  /*8490*/  LOP3.LUT R0, R9, R4, RZ, 0x3c, !PT ;  /* 0x0000000409007212 */ /* 0x000fe200078e3cff */
[----:B-1----:R-:W-:Y:S06]  /*84a0*/  @!P0 BRA `(.L_x_136) ;  /* 0x0000000000c48947 */ /* 0x002fec0003800000 */
.L_x_147:
[----:B------:R-:W-:Y:S01]  /*84b0*/  IMAD R3, R3, 0x8, R2 ;  /* 0x0000000803037824 */ /* 0x000fe200078e0202 */
[----:B------:R-:W-:-:S07]  /*84c0*/  SHF.L.U32 R0, R0, 0x1f, RZ ;  /* 0x0000001f00007819 */ /* 0x000fce00000006ff */
.L_x_137:
[----:B--2---:R2:W3:Y:S02]  /*84d0*/  SYNCS.PHASECHK.TRANS64.TRYWAIT P0, [R3+URZ], R0 ;  /* 0x00000000030075a7 */ /* 0x0044e4000800017f */
[----:B---3--:R-:W-:Y:S05]  /*84e0*/  @!P0 NANOSLEEP.SYNCS 0x989680 ;  /* 0x009896800000895d */ /* 0x008fea0003900000 */
[----:B------:R-:W3:Y:S02]  /*84f0*/  @!P0 SYNCS.PHASECHK.TRANS64 P0, [R3+URZ], R0 ;  /* 0x00000000030085a7 */ /* 0x000ee4000800007f */
[----:B---3--:R-:W-:Y:S05]  /*8500*/  @!P0 BRA `(.L_x_137) ;  /* 0xfffffffc00f08947 */ /* 0x008fea000383ffff */
.L_x_132:
[----:B------:R-:W-:Y:S05]  /*8510*/  BSYNC B0 ;  /* 0x0000000000007941 */ /* 0x000fea0003800000 */
.L_x_131:
[----:B------:R-:W-:Y:S05]  /*8520*/  EXIT ;  /* 0x000000000000794d */ /* 0x000fea0003800000 */
.L_x_21:
[----:B---3--:R3:W4:Y:S02]  /*8530*/  SYNCS.PHASECHK.TRANS64.TRYWAIT P1, [R3+URZ], R0 ;  /* 0x00000000030075a7 */ /* 0x008724000802017f */
[----:B----4-:R-:W-:Y:S05]  /*8540*/  @!P1 NANOSLEEP.SYNCS 0x989680 ;  /* 0x009896800000995d */ /* 0x010fea0003900000 */
[----:B------:R-:W4:Y:S02]  /*8550*/  @!P1 SYNCS.PHASECHK.TRANS64 P1, [R3+URZ], R0 ;  /* 0x00000000030095a7 */ /* 0x000f24000802007f */
[----:B----4-:R-:W-:Y:S05]  /*8560*/  @!P1 BRA `(.L_x_21) ;  /* 0xfffffffc00f09947 */ /* 0x010fea000383ffff */
[----:B------:R-:W-:Y:S05]  /*8570*/  BRA `(.L_x_20) ;  /* 0xffffff8c00e47947 */ /* 0x000fea000383ffff */
.L_x_26:
[----:B-1----:R1:W2:Y:S02]  /*8580*/  SYNCS.PHASECHK.TRANS64.TRYWAIT P1, [R5+URZ], R4 ;  /* 0x00000004050075a7 */ /* 0x0022a4000802017f */
[----:B--2---:R-:W-:Y:S05]  /*8590*/  @!P1 NANOSLEEP.SYNCS 0x989680 ;  /* 0x009896800000995d */ /* 0x004fea0003900000 */
[----:B------:R-:W2:Y:S02]  /*85a0*/  @!P1 SYNCS.PHASECHK.TRANS64 P1, [R5+URZ], R4 ;  /* 0x00000004050095a7 */ /* 0x000ea4000802007f */
[----:B--2---:R-:W-:Y:S05]  /*85b0*/  @!P1 BRA `(.L_x_26) ;  /* 0xfffffffc00f09947 */ /* 0x004fea000383ffff */
[----:B------:R-:W-:Y:S05]  /*85c0*/  BRA `(.L_x_25) ;  /* 0xffffffa000747947 */ /* 0x000fea000383ffff */
.L_x_119:
[----:B------:R-:W-:Y:S01]  /*85d0*/  BSSY B1, `(.L_x_138) ;  /* 0x0000006000017945 */ /* 0x000fe20003800000 */
[----:B------:R-:W-:-:S07]  /*85e0*/  IMAD.MOV.U32 R15, RZ, RZ, -0x1 ;  /* 0xffffffffff0f7424 */ /* 0x000fce00078e00ff */
[----:B------:R-:W-:Y:S05]  /*85f0*/  WARPSYNC.COLLECTIVE R15, `(.L_x_139) ;  /* 0x000000000f0c7348 */ /* 0x000fea0003c00000 */
[----:B------:R-:W-:Y:S02]  /*8600*/  ELECT P6, UR62, PT ;  /* 0x00000000003e782f */ /* 0x000fe400038c0000 */
[----:B------:R-:W-:Y:S01]  /*8610*/  MOV R14, UR62 ;  /* 0x0000003e000e7c02 */ /* 0x000fe20008000f00 */
[----:B------:R-:W-:Y:S10]  /*8620*/  ENDCOLLECTIVE ;  /* 0x000000000000791b */ /* 0x000ff40003800000 */
.L_x_139:
[----:B------:R-:W-:Y:S05]  /*8630*/  BSYNC B1 ;  /* 0x0000000000017941 */ /* 0x000fea0003800000 */
.L_x_138:
[----:B------:R-:W-:Y:S05]  /*8640*/  BRA `(.L_x_140) ;  /* 0xfffffff000087947 */ /* 0x000fea000383ffff */
.L_x_122:
[----:B0-----:R0:W1:Y:S02]  /*8650*/  SYNCS.PHASECHK.TRANS64.TRYWAIT P0, [R20+URZ+0x20], R7 ;  /* 0x00002007140075a7 */ /* 0x001064000800017f */
[----:B-1----:R-:W-:Y:S05]  /*8660*/  @!P0 NANOSLEEP.SYNCS 0x989680 ;  /* 0x009896800000895d */ /* 0x002fea0003900000 */
[----:B------:R-:W1:Y:S02]  /*8670*/  @!P0 SYNCS.PHASECHK.TRANS64 P0, [R20+URZ+0x20], R7 ;  /* 0x00002007140085a7 */ /* 0x000e64000800007f */
[----:B-1----:R-:W-:Y:S05]  /*8680*/  @!P0 BRA `(.L_x_122) ;  /* 0xfffffffc00f08947 */ /* 0x002fea000383ffff */
[----:B------:R-:W-:Y:S05]  /*8690*/  BRA `(.L_x_141) ;  /* 0xfffffff000447947 */ /* 0x000fea000383ffff */
.L_x_130:
[----:B------:R-:W-:Y:S01]  /*86a0*/  BSSY B0, `(.L_x_142) ;  /* 0x0000006000007945 */ /* 0x000fe20003800000 */
[----:B------:R-:W-:-:S07]  /*86b0*/  IMAD.MOV.U32 R15, RZ, RZ, -0x1 ;  /* 0xffffffffff0f7424 */ /* 0x000fce00078e00ff */
[----:B------:R-:W-:Y:S05]  /*86c0*/  WARPSYNC.COLLECTIVE R15, `(.L_x_143) ;  /* 0x000000000f0c7348 */ /* 0x000fea0003c00000 */
[----:B------:R-:W-:Y:S02]  /*86d0*/  ELECT P6, UR62, PT ;  /* 0x00000000003e782f */ /* 0x000fe400038c0000 */
[----:B------:R-:W-:Y:S01]  /*86e0*/  MOV R14, UR62 ;  /* 0x0000003e000e7c02 */ /* 0x000fe20008000f00 */
[----:B------:R-:W-:Y:S10]  /*86f0*/  ENDCOLLECTIVE ;  /* 0x000000000000791b */ /* 0x000ff40003800000 */
.L_x_143:
[----:B------:R-:W-:Y:S05]  /*8700*/  BSYNC B0 ;  /* 0x0000000000007941 */ /* 0x000fea0003800000 */
.L_x_142:
[----:B------:R-:W-:Y:S05]  /*8710*/  BRA `(.L_x_144) ;  /* 0xfffffff800d07947 */ /* 0x000fea000383ffff */
.L_x_134:
[----:B0-----:R0:W1:Y:S02]  /*8720*/  SYNCS.PHASECHK.TRANS64.TRYWAIT P0, [R7+URZ], R4 ;  /* 0x00000004070075a7 */ /* 0x001064000800017f */
[----:B-1----:R-:W-:Y:S05]  /*8730*/  @!P0 NANOSLEEP.SYNCS 0x989680 ;  /* 0x009896800000895d */ /* 0x002fea0003900000 */
[----:B------:R-:W1:Y:S02]  /*8740*/  @!P0 SYNCS.PHASECHK.TRANS64 P0, [R7+URZ], R4 ;  /* 0x00000004070085a7 */ /* 0x000e64000800007f */
[----:B-1----:R-:W-:Y:S05]  /*8750*/  @!P0 BRA `(.L_x_134) ;  /* 0xfffffffc00f08947 */ /* 0x002fea000383ffff */
[----:B------:R-:W-:Y:S05]  /*8760*/  BRA `(.L_x_145) ;  /* 0xfffffffc00107947 */ /* 0x000fea000383ffff */
.L_x_135:
[----:B0-----:R0:W1:Y:S02]  /*8770*/  SYNCS.PHASECHK.TRANS64.TRYWAIT P0, [R8+URZ], R5 ;  /* 0x00000005080075a7 */ /* 0x001064000800017f */
[----:B-1----:R-:W-:Y:S05]  /*8780*/  @!P0 NANOSLEEP.SYNCS 0x989680 ;  /* 0x009896800000895d */ /* 0x002fea0003900000 */
[----:B------:R-:W1:Y:S02]  /*8790*/  @!P0 SYNCS.PHASECHK.TRANS64 P0, [R8+URZ], R5 ;  /* 0x00000005080085a7 */ /* 0x000e64000800007f */
[----:B-1----:R-:W-:Y:S05]  /*87a0*/  @!P0 BRA `(.L_x_135) ;  /* 0xfffffffc00f08947 */ /* 0x002fea000383ffff */
[----:B------:R-:W-:Y:S05]  /*87b0*/  BRA `(.L_x_146) ;  /* 0xfffffffc00207947 */ /* 0x000fea000383ffff */
.L_x_136:
[----:B-1----:R1:W2:Y:S02]  /*87c0*/  SYNCS.PHASECHK.TRANS64.TRYWAIT P0, [R11+URZ], R6 ;  /* 0x000000060b0075a7 */ /* 0x0022a4000800017f */
[----:B--2---:R-:W-:Y:S05]  /*87d0*/  @!P0 NANOSLEEP.SYNCS 0x989680 ;  /* 0x009896800000895d */ /* 0x004fea0003900000 */
[----:B------:R-:W2:Y:S02]  /*87e0*/  @!P0 SYNCS.PHASECHK.TRANS64 P0, [R11+URZ], R6 ;  /* 0x000000060b0085a7 */ /* 0x000ea4000800007f */
[----:B--2---:R-:W-:Y:S05]  /*87f0*/  @!P0 BRA `(.L_x_136) ;  /* 0xfffffffc00f08947 */ /* 0x004fea000383ffff */
[----:B------:R-:W-:Y:S05]  /*8800*/  BRA `(.L_x_147) ;  /* 0xfffffffc00287947 */ /* 0x000fea000383ffff */
.L_x_148:
[----:B------:R-:W-:-:S00]  /*8810*/  BRA `(.L_x_148) ;  /* 0xfffffffc00fc7947 */ /* 0x000fc0000383ffff */
[----:B------:R-:W-:-:S00]  /*8820*/  NOP ;  /* 0x0000000000007918 */ /* 0x000fc00000000000 */
        /* <DEDUP_REMOVED lines=13> */
.L_x_149:


//--------------------- .nv.global.init           --------------------------
	.section	.nv.global.init,"aw",@progbits
.nv.global.init:
	.type		$str$22,@object
	.size		$str$22,($str$23 - $str$22)
$str$22:
        /*0000*/ 	.byte	0x6b, 0x5f, 0x74, 0x69, 0x6c, 0x65, 0x5f, 0x63, 0x6f, 0x75, 0x6e, 0x74, 0x20, 0x3e, 0x3d, 0x20
        /*0010*/ 	.byte	0x31, 0x00
	.type		$str$23,@object
	.size		$str$23,(__unnamed_1 - $str$23)
$str$23:
        /*0012*/ 	.byte	0x2f, 0x74, 0x6d, 0x70, 0x2f, 0x63, 0x75, 0x74, 0x6c, 0x61, 0x73, 0x73, 0x5f, 0x73, 0x77, 0x65
        /*0022*/ 	.byte	0x65, 0x70, 0x5f, 0x73, 0x72, 0x63, 0x2f, 0x69, 0x6e, 0x63, 0x6c, 0x75, 0x64, 0x65, 0x2f, 0x63
        /*0032*/ 	.byte	0x75, 0x74, 0x6c, 0x61, 0x73, 0x73, 0x2f, 0x67, 0x65, 0x6d, 0x6d, 0x2f, 0x63, 0x6f, 0x6c, 0x6c
        /*0042*/ 	.byte	0x65, 0x63, 0x74, 0x69, 0x76, 0x65, 0x2f, 0x73, 0x6d, 0x39, 0x30, 0x5f, 0x6d, 0x6d, 0x61, 0x5f
        /*0052*/ 	.byte	0x74, 0x6d, 0x61, 0x5f, 0x67, 0x6d, 0x6d, 0x61, 0x5f, 0x73, 0x73, 0x5f, 0x77, 0x61, 0x72, 0x70
        /*0062*/ 	.byte	0x73, 0x70, 0x65, 0x63, 0x69, 0x61, 0x6c, 0x69, 0x7a, 0x65, 0x64, 0x2e, 0x68, 0x70, 0x70, 0x00
	.type		__unnamed_1,@object
	.size		__unnamed_1,(.L_0 - __unnamed_1)
__unnamed_1:
        /*0072*/ 	.byte	0x76, 0x6f, 0x69, 0x64, 0x20, 0x63, 0x75, 0x74, 0x6c, 0x61, 0x73, 0x73, 0x3a, 0x3a, 0x67, 0x65
        /* <DEDUP_REMOVED lines=180> */
        /*0bc2*/ 	.byte	0x79, 0x5d, 0x00
.L_0:


//--------------------- .nv.shared._ZN7cutlass13device_kernelINS_4gemm6kernel13GemmUniversalIN4cute5tupleIJiiiiEEENS1_10collective13CollectiveMmaINS1_34MainloopSm90TmaGmmaWarpSpecializedILi4ENS5_IJNS4_1CILi2EEENSA_ILi1EEESC_EEENS1_35KernelTmaWarpSpecializedCooperativeEEENS5_IJNSA_ILi128EEENSA_ILi80EEESG_EEENS_6half_tENS5_IJlSC_lEEESJ_SK_NS4_8TiledMMAINS4_8MMA_AtomIJNS4_4SM904GMMA25MMA_64x16x16_F32F16F16_SSILNSO_5MajorE0ELSQ_0ELNSO_7ScaleInE1ELSR_1EEEEEENS4_6LayoutISD_NS5_IJSC_NSA_ILi0EEESV_EEEEENS5_IJNS4_10UnderscoreESY_SY_EEEEENS4_13SM90_TMA_LOADENS4_14ComposedLayoutINS4_7SwizzleILi3ELi4ELi3EEENS4_18smem_ptr_flag_bitsILi16EEENSU_INS5_IJNSA_ILi8EEENSA_ILi64EEEEEENS5_IJS18_SC_EEEEEEEvNS4_8identityENS4_23SM90_TMA_LOAD_MULTICASTES1C_vS1D_EENS_8epilogue10collective6detail29Sm90TmaWarpSpecializedAdapterINS1H_15DefaultEpilogueISJ_SK_SK_NS1G_6thread17LinearCombinationISJ_Li1EffLNS1L_9ScaleType4KindE0ELNS_15FloatRoundStyleE2ESJ_EENS1_15EpilogueDefaultEEEEEvvEEEEvNT_6ParamsE --------------------------
	.section	.nv.shared._ZN7cutlass13device_kernelINS_4gemm6kernel13GemmUniversalIN4cute5tupleIJiiiiEEENS1_10collective13CollectiveMmaINS1_34MainloopSm90TmaGmmaWarpSpecializedILi4ENS5_IJNS4_1CILi2EEENSA_ILi1EEESC_EEENS1_35KernelTmaWarpSpecializedCooperativeEEENS5_IJNSA_ILi128EEENSA_ILi80EEESG_EEENS_6half_tENS5_IJlSC_lEEESJ_SK_NS4_8TiledMMAINS4_8MMA_AtomIJNS4_4SM904GMMA25MMA_64x16x16_F32F16F16_SSILNSO_5MajorE0ELSQ_0ELNSO_7ScaleInE1ELSR_1EEEEEENS4_6LayoutISD_NS5_IJSC_NSA_ILi0EEESV_EEEEENS5_IJNS4_10UnderscoreESY_SY_EEEEENS4_13SM90_TMA_LOADENS4_14ComposedLayoutINS4_7SwizzleILi3ELi4ELi3EEENS4_18smem_ptr_flag_bitsILi16EEENSU_INS5_IJNSA_ILi8EEENSA_ILi64EEEEEENS5_IJS18_SC_EEEEEEEvNS4_8identityENS4_23SM90_TMA_LOAD_MULTICASTES1C_vS1D_EENS_8epilogue10collective6detail29Sm90TmaWarpSpecializedAdapterINS1H_15DefaultEpilogueISJ_SK_SK_NS1G_6thread17LinearCombinationISJ_Li1EffLNS1L_9ScaleType4KindE0ELNS_15FloatRoundStyleE2ESJ_EENS1_15EpilogueDefaultEEEEEvvEEEEvNT_6ParamsE,"aw",@nobits
	.sectionflags	@""
	.align	16
	.zero		1024


//--------------------- .nv.shared.reserved.0     --------------------------
	.section	.nv.shared.reserved.0,"aw",@nobits
	.weak		__nv_reservedSMEM_offset_0_alias
	.size		__nv_reservedSMEM_offset_0_alias, 0, 0
	.other		__nv_reservedSMEM_offset_0_alias,@"STO_CUDA_RESERVED_SHARED STV_DEFAULT"
__nv_reservedSMEM_offset_0_alias:
	.zero		0


//--------------------- .nv.global                --------------------------
	.section	.nv.global,"aw",@nobits
.nv.global:
	.type		_ZN40_INTERNAL_e5d5c769_4_k_cu_34dd46d3_104294cute1_E,@object
	.size		_ZN40_INTERNAL_e5d5c769_4_k_cu_34dd46d3_104294cute1_E,(_ZN40_INTERNAL_e5d5c769_4_k_cu_34dd46d3_104294cuda3std3__45__cpo6cbeginE - _ZN40_INTERNAL_e5d5c769_4_k_cu_34dd46d3_104294cute1_E)
_ZN40_INTERNAL_e5d5c769_4_k_cu_34dd46d3_104294cute1_E:
	.zero		1
	.type		_ZN40_INTERNAL_e5d5c769_4_k_cu_34dd46d3_104294cuda3std3__45__cpo6cbeginE,@object
	.size		_ZN40_INTERNAL_e5d5c769_4_k_cu_34dd46d3_104294cuda3std3__45__cpo6cbeginE,(_ZN40_INTERNAL_e5d5c769_4_k_cu_34dd46d3_104294cuda3std3__48in_placeE - _ZN40_INTERNAL_e5d5c769_4_k_cu_34dd46d3_104294cuda3std3__45__cpo6cbeginE)
_ZN40_INTERNAL_e5d5c769_4_k_cu_34dd46d3_104294cuda3std3__45__cpo6cbeginE:
	.zero		1
	.type		_ZN40_INTERNAL_e5d5c769_4_k_cu_34dd46d3_104294cuda3std3__48in_placeE,@object
	.size		_ZN40_INTERNAL_e5d5c769_4_k_cu_34dd46d3_104294cuda3std3__48in_placeE,(_ZN40_INTERNAL_e5d5c769_4_k_cu_34dd46d3_104294cuda3std6ranges3__45__cpo9iter_moveE - _ZN40_INTERNAL_e5d5c769_4_k_cu_34dd46d3_104294cuda3std3__48in_placeE)
_ZN40_INTERNAL_e5d5c769_4_k_cu_34dd46d3_104294cuda3std3__48in_placeE:
	.zero		1
	.type		_ZN40_INTERNAL_e5d5c769_4_k_cu_34dd46d3_104294cuda3std6ranges3__45__cpo9iter_moveE,@object
	.size		_ZN40_INTERNAL_e5d5c769_4_k_cu_34dd46d3_104294cuda3std6ranges3__45__cpo9iter_moveE,(_ZN40_INTERNAL_e5d5c769_4_k_cu_34dd46d3_104294cuda3std3__45__cpo5beginE - _ZN40_INTERNAL_e5d5c769_4_k_cu_34dd46d3_104294cuda3std6ranges3__45__cpo9iter_moveE)
_ZN40_INTERNAL_e5d5c769_4_k_cu_34dd46d3_104294cuda3std6ranges3__45__cpo9iter_moveE:
	.zero		1
	.type		_ZN40_INTERNAL_e5d5c769_4_k_cu_34dd46d3_104294cuda3std3__45__cpo5beginE,@object
	.size		_ZN40_INTERNAL_e5d5c769_4_k_cu_34dd46d3_104294cuda3std3__45__cpo5beginE,(_ZN40_INTERNAL_e5d5c769_4_k_cu_34dd46d3_104294cuda3std3__442_GLOBAL__N__e5d5c769_4_k_cu_34dd46d3_104296ignoreE - _ZN40_INTERNAL_e5d5c769_4_k_cu_34dd46d3_104294cuda3std3__45__cpo5beginE)
_ZN40_INTERNAL_e5d5c769_4_k_cu_34dd46d3_104294cuda3std3__45__cpo5beginE:
	.zero		1
	.type		_ZN40_INTERNAL_e5d5c769_4_k_cu_34dd46d3_104294cuda3std3__442_GLOBAL__N__e5d5c769_4_k_cu_34dd46d3_104296ignoreE,@object
	.size		_ZN40_INTERNAL_e5d5c769_4_k_cu_34dd46d3_104294cuda3std3__442_GLOBAL__N__e5d5c769_4_k_cu_34dd46d3_104296ignoreE,(_ZN40_INTERNAL_e5d5c769_4_k_cu_34dd46d3_104294cute7productE - _ZN40_INTERNAL_e5d5c769_4_k_cu_34dd46d3_104294cuda3std3__442_GLOBAL__N__e5d5c769_4_k_cu_34dd46d3_104296ignoreE)
_ZN40_INTERNAL_e5d5c769_4_k_cu_34dd46d3_104294cuda3std3__442_GLOBAL__N__e5d5c769_4_k_cu_34dd46d3_104296ignoreE:
	.zero		1
	.type		_ZN40_INTERNAL_e5d5c769_4_k_cu_34dd46d3_104294cute7productE,@object
	.size		_ZN40_INTERNAL_e5d5c769_4_k_cu_34dd46d3_104294cute7productE,(_ZN40_INTERNAL_e5d5c769_4_k_cu_34dd46d3_104294cuda3std3__45__cpo3endE - _ZN40_INTERNAL_e5d5c769_4_k_cu_34dd46d3_104294cute7productE)
_ZN40_INTERNAL_e5d5c769_4_k_cu_34dd46d3_104294cute7productE:
	.zero		1
	.type		_ZN40_INTERNAL_e5d5c769_4_k_cu_34dd46d3_104294cuda3std3__45__cpo3endE,@object
	.size		_ZN40_INTERNAL_e5d5c769_4_k_cu_34dd46d3_104294cuda3std3__45__cpo3endE,(_ZN40_INTERNAL_e5d5c769_4_k_cu_34dd46d3_104294cuda3std3__419piecewise_constructE - _ZN40_INTERNAL_e5d5c769_4_k_cu_34dd46d3_104294cuda3std3__45__cpo3endE)
_ZN40_INTERNAL_e5d5c769_4_k_cu_34dd46d3_104294cuda3std3__45__cpo3endE:
	.zero		1
	.type		_ZN40_INTERNAL_e5d5c769_4_k_cu_34dd46d3_104294cuda3std3__419piecewise_constructE,@object
	.size		_ZN40_INTERNAL_e5d5c769_4_k_cu_34dd46d3_104294cuda3std3__419piecewise_constructE,(_ZN40_INTERNAL_e5d5c769_4_k_cu_34dd46d3_104294cuda3std3__45__cpo4cendE - _ZN40_INTERNAL_e5d5c769_4_k_cu_34dd46d3_104294cuda3std3__419piecewise_constructE)
_ZN40_INTERNAL_e5d5c769_4_k_cu_34dd46d3_104294cuda3std3__419piecewise_constructE:
	.zero		1
	.type		_ZN40_INTERNAL_e5d5c769_4_k_cu_34dd46d3_104294cuda3std3__45__cpo4cendE,@object
	.size		_ZN40_INTERNAL_e5d5c769_4_k_cu_34dd46d3_104294cuda3std3__45__cpo4cendE,(_ZN40_INTERNAL_e5d5c769_4_k_cu_34dd46d3_104294cuda3std6ranges3__45__cpo4swapE - _ZN40_INTERNAL_e5d5c769_4_k_cu_34dd46d3_104294cuda3std3__45__cpo4cendE)
_ZN40_INTERNAL_e5d5c769_4_k_cu_34dd46d3_104294cuda3std3__45__cpo4cendE:
	.zero		1
	.type		_ZN40_INTERNAL_e5d5c769_4_k_cu_34dd46d3_104294cuda3std6ranges3__45__cpo4swapE,@object
	.size		_ZN40_INTERNAL_e5d5c769_4_k_cu_34dd46d3_104294cuda3std6ranges3__45__cpo4swapE,(.L_8 - _ZN40_INTERNAL_e5d5c769_4_k_cu_34dd46d3_104294cuda3std6ranges3__45__cpo4swapE)
_ZN40_INTERNAL_e5d5c769_4_k_cu_34dd46d3_104294cuda3std6ranges3__45__cpo4swapE:
	.zero		1
.L_8:


//--------------------- .nv.constant0._ZN7cutlass13device_kernelINS_4gemm6kernel13GemmUniversalIN4cute5tupleIJiiiiEEENS1_10collective13CollectiveMmaINS1_34MainloopSm90TmaGmmaWarpSpecializedILi4ENS5_IJNS4_1CILi2EEENSA_ILi1EEESC_EEENS1_35KernelTmaWarpSpecializedCooperativeEEENS5_IJNSA_ILi128EEENSA_ILi80EEESG_EEENS_6half_tENS5_IJlSC_lEEESJ_SK_NS4_8TiledMMAINS4_8MMA_AtomIJNS4_4SM904GMMA25MMA_64x16x16_F32F16F16_SSILNSO_5MajorE0ELSQ_0ELNSO_7ScaleInE1ELSR_1EEEEEENS4_6LayoutISD_NS5_IJSC_NSA_ILi0EEESV_EEEEENS5_IJNS4_10UnderscoreESY_SY_EEEEENS4_13SM90_TMA_LOADENS4_14ComposedLayoutINS4_7SwizzleILi3ELi4ELi3EEENS4_18smem_ptr_flag_bitsILi16EEENSU_INS5_IJNSA_ILi8EEENSA_ILi64EEEEEENS5_IJS18_SC_EEEEEEEvNS4_8identityENS4_23SM90_TMA_LOAD_MULTICASTES1C_vS1D_EENS_8epilogue10collective6detail29Sm90TmaWarpSpecializedAdapterINS1H_15DefaultEpilogueISJ_SK_SK_NS1G_6thread17LinearCombinationISJ_Li1EffLNS1L_9ScaleType4KindE0ELNS_15FloatRoundStyleE2ESJ_EENS1_15EpilogueDefaultEEEEEvvEEEEvNT_6ParamsE --------------------------
	.section	.nv.constant0._ZN7cutlass13device_kernelINS_4gemm6kernel13GemmUniversalIN4cute5tupleIJiiiiEEENS1_10collective13CollectiveMmaINS1_34MainloopSm90TmaGmmaWarpSpecializedILi4ENS5_IJNS4_1CILi2EEENSA_ILi1EEESC_EEENS1_35KernelTmaWarpSpecializedCooperativeEEENS5_IJNSA_ILi128EEENSA_ILi80EEESG_EEENS_6half_tENS5_IJlSC_lEEESJ_SK_NS4_8TiledMMAINS4_8MMA_AtomIJNS4_4SM904GMMA25MMA_64x16x16_F32F16F16_SSILNSO_5MajorE0ELSQ_0ELNSO_7ScaleInE1ELSR_1EEEEEENS4_6LayoutISD_NS5_IJSC_NSA_ILi0EEESV_EEEEENS5_IJNS4_10UnderscoreESY_SY_EEEEENS4_13SM90_TMA_LOADENS4_14ComposedLayoutINS4_7SwizzleILi3ELi4ELi3EEENS4_18smem_ptr_flag_bitsILi16EEENSU_INS5_IJNSA_ILi8EEENSA_ILi64EEEEEENS5_IJS18_SC_EEEEEEEvNS4_8identityENS4_23SM90_TMA_LOAD_MULTICASTES1C_vS1D_EENS_8epilogue10collective6detail29Sm90TmaWarpSpecializedAdapterINS1H_15DefaultEpilogueISJ_SK_SK_NS1G_6thread17LinearCombinationISJ_Li1EffLNS1L_9ScaleType4KindE0ELNS_15FloatRoundStyleE2ESJ_EENS1_15EpilogueDefaultEEEEEvvEEEEvNT_6ParamsE,"a",@progbits
	.sectionflags	@""
	.align	4
.nv.constant0._ZN7cutlass13device_kernelINS_4gemm6kernel13GemmUniversalIN4cute5tupleIJiiiiEEENS1_10collective13CollectiveMmaINS1_34MainloopSm90TmaGmmaWarpSpecializedILi4ENS5_IJNS4_1CILi2EEENSA_ILi1EEESC_EEENS1_35KernelTmaWarpSpecializedCooperativeEEENS5_IJNSA_ILi128EEENSA_ILi80EEESG_EEENS_6half_tENS5_IJlSC_lEEESJ_SK_NS4_8TiledMMAINS4_8MMA_AtomIJNS4_4SM904GMMA25MMA_64x16x16_F32F16F16_SSILNSO_5MajorE0ELSQ_0ELNSO_7ScaleInE1ELSR_1EEEEEENS4_6LayoutISD_NS5_IJSC_NSA_ILi0EEESV_EEEEENS5_IJNS4_10UnderscoreESY_SY_EEEEENS4_13SM90_TMA_LOADENS4_14ComposedLayoutINS4_7SwizzleILi3ELi4ELi3EEENS4_18smem_ptr_flag_bitsILi16EEENSU_INS5_IJNSA_ILi8EEENSA_ILi64EEEEEENS5_IJS18_SC_EEEEEEEvNS4_8identityENS4_23SM90_TMA_LOAD_MULTICASTES1C_vS1D_EENS_8epilogue10collective6detail29Sm90TmaWarpSpecializedAdapterINS1H_15DefaultEpilogueISJ_SK_SK_NS1G_6thread17LinearCombinationISJ_Li1EffLNS1L_9ScaleType4KindE0ELNS_15FloatRoundStyleE2ESJ_EENS1_15EpilogueDefaultEEEEEvvEEEEvNT_6ParamsE:
	.zero		1664


//--------------------- SYMBOLS --------------------------

	.type		.nv.reservedSmem.offset0,@object
	.size		.nv.reservedSmem.offset0,0x4
	.type		__assertfail,@function
